//
// Generated by NVIDIA NVVM Compiler
//
// Compiler Build ID: CL-36424714
// Cuda compilation tools, release 13.0, V13.0.88
// Based on NVVM 20.0.0
//

.version 9.0
.target sm_100
.address_size 64

	// .globl	_Z13softmaxKernelPfS_i

.visible .entry _Z13softmaxKernelPfS_i(
	.param .u64 .ptr .align 1 _Z13softmaxKernelPfS_i_param_0,
	.param .u64 .ptr .align 1 _Z13softmaxKernelPfS_i_param_1,
	.param .u32 _Z13softmaxKernelPfS_i_param_2
)
{
	.reg .pred 	%p<49>;
	.reg .b32 	%r<83>;
	.reg .b32 	%f<306>;
	.reg .b64 	%rd<31>;

	ld.param.u64 	%rd12, [_Z13softmaxKernelPfS_i_param_0];
	ld.param.u64 	%rd11, [_Z13softmaxKernelPfS_i_param_1];
	ld.param.u32 	%r31, [_Z13softmaxKernelPfS_i_param_2];
	cvta.to.global.u64 	%rd1, %rd12;
	mov.u32 	%r32, %ctaid.x;
	mov.u32 	%r33, %ntid.x;
	mov.u32 	%r34, %tid.x;
	mad.lo.s32 	%r1, %r32, %r33, %r34;
	setp.ge.s32 	%p1, %r1, %r31;
	@%p1 bra 	$L__BB0_28;
	ld.global.f32 	%f296, [%rd1];
	setp.lt.s32 	%p2, %r31, 2;
	@%p2 bra 	$L__BB0_15;
	add.s32 	%r2, %r31, -1;
	add.s32 	%r36, %r31, -2;
	and.b32  	%r3, %r2, 15;
	setp.lt.u32 	%p3, %r36, 15;
	mov.b32 	%r74, 1;
	@%p3 bra 	$L__BB0_6;
	and.b32  	%r38, %r2, -16;
	neg.s32 	%r78, %r38;
	add.s64 	%rd29, %rd1, 32;
	mov.b32 	%r77, 0;
$L__BB0_4:
	.pragma "nounroll";
	ld.global.f32 	%f28, [%rd29+-28];
	setp.gt.f32 	%p4, %f28, %f296;
	selp.f32 	%f29, %f28, %f296, %p4;
	ld.global.f32 	%f30, [%rd29+-24];
	setp.gt.f32 	%p5, %f30, %f29;
	selp.f32 	%f31, %f30, %f29, %p5;
	ld.global.f32 	%f32, [%rd29+-20];
	setp.gt.f32 	%p6, %f32, %f31;
	selp.f32 	%f33, %f32, %f31, %p6;
	ld.global.f32 	%f34, [%rd29+-16];
	setp.gt.f32 	%p7, %f34, %f33;
	selp.f32 	%f35, %f34, %f33, %p7;
	ld.global.f32 	%f36, [%rd29+-12];
	setp.gt.f32 	%p8, %f36, %f35;
	selp.f32 	%f37, %f36, %f35, %p8;
	ld.global.f32 	%f38, [%rd29+-8];
	setp.gt.f32 	%p9, %f38, %f37;
	selp.f32 	%f39, %f38, %f37, %p9;
	ld.global.f32 	%f40, [%rd29+-4];
	setp.gt.f32 	%p10, %f40, %f39;
	selp.f32 	%f41, %f40, %f39, %p10;
	ld.global.f32 	%f42, [%rd29];
	setp.gt.f32 	%p11, %f42, %f41;
	selp.f32 	%f43, %f42, %f41, %p11;
	ld.global.f32 	%f44, [%rd29+4];
	setp.gt.f32 	%p12, %f44, %f43;
	selp.f32 	%f45, %f44, %f43, %p12;
	ld.global.f32 	%f46, [%rd29+8];
	setp.gt.f32 	%p13, %f46, %f45;
	selp.f32 	%f47, %f46, %f45, %p13;
	ld.global.f32 	%f48, [%rd29+12];
	setp.gt.f32 	%p14, %f48, %f47;
	selp.f32 	%f49, %f48, %f47, %p14;
	ld.global.f32 	%f50, [%rd29+16];
	setp.gt.f32 	%p15, %f50, %f49;
	selp.f32 	%f51, %f50, %f49, %p15;
	ld.global.f32 	%f52, [%rd29+20];
	setp.gt.f32 	%p16, %f52, %f51;
	selp.f32 	%f53, %f52, %f51, %p16;
	ld.global.f32 	%f54, [%rd29+24];
	setp.gt.f32 	%p17, %f54, %f53;
	selp.f32 	%f55, %f54, %f53, %p17;
	ld.global.f32 	%f56, [%rd29+28];
	setp.gt.f32 	%p18, %f56, %f55;
	selp.f32 	%f57, %f56, %f55, %p18;
	ld.global.f32 	%f58, [%rd29+32];
	setp.gt.f32 	%p19, %f58, %f57;
	selp.f32 	%f296, %f58, %f57, %p19;
	add.s32 	%r78, %r78, 16;
	add.s32 	%r77, %r77, 16;
	add.s64 	%rd29, %rd29, 64;
	setp.eq.s32 	%p20, %r78, 0;
	@%p20 bra 	$L__BB0_5;
	bra.uni 	$L__BB0_4;
$L__BB0_5:
	add.s32 	%r74, %r77, 1;
$L__BB0_6:
	setp.eq.s32 	%p21, %r3, 0;
	@%p21 bra 	$L__BB0_15;
	and.b32  	%r7, %r2, 7;
	setp.lt.u32 	%p22, %r3, 8;
	@%p22 bra 	$L__BB0_9;
	mul.wide.u32 	%rd13, %r74, 4;
	add.s64 	%rd14, %rd1, %rd13;
	ld.global.f32 	%f60, [%rd14];
	setp.gt.f32 	%p23, %f60, %f296;
	selp.f32 	%f61, %f60, %f296, %p23;
	ld.global.f32 	%f62, [%rd14+4];
	setp.gt.f32 	%p24, %f62, %f61;
	selp.f32 	%f63, %f62, %f61, %p24;
	ld.global.f32 	%f64, [%rd14+8];
	setp.gt.f32 	%p25, %f64, %f63;
	selp.f32 	%f65, %f64, %f63, %p25;
	ld.global.f32 	%f66, [%rd14+12];
	setp.gt.f32 	%p26, %f66, %f65;
	selp.f32 	%f67, %f66, %f65, %p26;
	ld.global.f32 	%f68, [%rd14+16];
	setp.gt.f32 	%p27, %f68, %f67;
	selp.f32 	%f69, %f68, %f67, %p27;
	ld.global.f32 	%f70, [%rd14+20];
	setp.gt.f32 	%p28, %f70, %f69;
	selp.f32 	%f71, %f70, %f69, %p28;
	ld.global.f32 	%f72, [%rd14+24];
	setp.gt.f32 	%p29, %f72, %f71;
	selp.f32 	%f73, %f72, %f71, %p29;
	ld.global.f32 	%f74, [%rd14+28];
	setp.gt.f32 	%p30, %f74, %f73;
	selp.f32 	%f296, %f74, %f73, %p30;
	add.s32 	%r74, %r74, 8;
$L__BB0_9:
	setp.eq.s32 	%p31, %r7, 0;
	@%p31 bra 	$L__BB0_15;
	and.b32  	%r10, %r2, 3;
	setp.lt.u32 	%p32, %r7, 4;
	@%p32 bra 	$L__BB0_12;
	mul.wide.u32 	%rd15, %r74, 4;
	add.s64 	%rd16, %rd1, %rd15;
	ld.global.f32 	%f76, [%rd16];
	setp.gt.f32 	%p33, %f76, %f296;
	selp.f32 	%f77, %f76, %f296, %p33;
	ld.global.f32 	%f78, [%rd16+4];
	setp.gt.f32 	%p34, %f78, %f77;
	selp.f32 	%f79, %f78, %f77, %p34;
	ld.global.f32 	%f80, [%rd16+8];
	setp.gt.f32 	%p35, %f80, %f79;
	selp.f32 	%f81, %f80, %f79, %p35;
	ld.global.f32 	%f82, [%rd16+12];
	setp.gt.f32 	%p36, %f82, %f81;
	selp.f32 	%f296, %f82, %f81, %p36;
	add.s32 	%r74, %r74, 4;
$L__BB0_12:
	setp.eq.s32 	%p37, %r10, 0;
	@%p37 bra 	$L__BB0_15;
	mul.wide.u32 	%rd17, %r74, 4;
	add.s64 	%rd28, %rd1, %rd17;
	neg.s32 	%r76, %r10;
$L__BB0_14:
	.pragma "nounroll";
	ld.global.f32 	%f83, [%rd28];
	setp.gt.f32 	%p38, %f83, %f296;
	selp.f32 	%f296, %f83, %f296, %p38;
	add.s64 	%rd28, %rd28, 4;
	add.s32 	%r76, %r76, 1;
	setp.ne.s32 	%p39, %r76, 0;
	@%p39 bra 	$L__BB0_14;
$L__BB0_15:
	setp.lt.s32 	%p40, %r31, 1;
	mov.f32 	%f305, 0f00000000;
	@%p40 bra 	$L__BB0_27;
	and.b32  	%r16, %r31, 7;
	setp.lt.u32 	%p41, %r31, 8;
	mov.f32 	%f305, 0f00000000;
	mov.b32 	%r80, 0;
	@%p41 bra 	$L__BB0_19;
	and.b32  	%r80, %r31, 2147483640;
	neg.s32 	%r79, %r80;
	add.s64 	%rd30, %rd1, 16;
	mov.f32 	%f305, 0f00000000;
$L__BB0_18:
	.pragma "nounroll";
	ld.global.f32 	%f88, [%rd30+-16];
	sub.f32 	%f89, %f88, %f296;
	fma.rn.f32 	%f90, %f89, 0f3BBB989D, 0f3F000000;
	cvt.sat.f32.f32 	%f91, %f90;
	mov.f32 	%f92, 0f4B400001;
	mov.f32 	%f93, 0f437C0000;
	fma.rm.f32 	%f94, %f91, %f93, %f92;
	add.f32 	%f95, %f94, 0fCB40007F;
	neg.f32 	%f96, %f95;
	fma.rn.f32 	%f97, %f89, 0f3FB8AA3B, %f96;
	fma.rn.f32 	%f98, %f89, 0f32A57060, %f97;
	mov.b32 	%r40, %f94;
	shl.b32 	%r41, %r40, 23;
	mov.b32 	%f99, %r41;
	ex2.approx.ftz.f32 	%f100, %f98;
	fma.rn.f32 	%f101, %f100, %f99, %f305;
	ld.global.f32 	%f102, [%rd30+-12];
	sub.f32 	%f103, %f102, %f296;
	fma.rn.f32 	%f104, %f103, 0f3BBB989D, 0f3F000000;
	cvt.sat.f32.f32 	%f105, %f104;
	fma.rm.f32 	%f106, %f105, %f93, %f92;
	add.f32 	%f107, %f106, 0fCB40007F;
	neg.f32 	%f108, %f107;
	fma.rn.f32 	%f109, %f103, 0f3FB8AA3B, %f108;
	fma.rn.f32 	%f110, %f103, 0f32A57060, %f109;
	mov.b32 	%r42, %f106;
	shl.b32 	%r43, %r42, 23;
	mov.b32 	%f111, %r43;
	ex2.approx.ftz.f32 	%f112, %f110;
	fma.rn.f32 	%f113, %f112, %f111, %f101;
	ld.global.f32 	%f114, [%rd30+-8];
	sub.f32 	%f115, %f114, %f296;
	fma.rn.f32 	%f116, %f115, 0f3BBB989D, 0f3F000000;
	cvt.sat.f32.f32 	%f117, %f116;
	fma.rm.f32 	%f118, %f117, %f93, %f92;
	add.f32 	%f119, %f118, 0fCB40007F;
	neg.f32 	%f120, %f119;
	fma.rn.f32 	%f121, %f115, 0f3FB8AA3B, %f120;
	fma.rn.f32 	%f122, %f115, 0f32A57060, %f121;
	mov.b32 	%r44, %f118;
	shl.b32 	%r45, %r44, 23;
	mov.b32 	%f123, %r45;
	ex2.approx.ftz.f32 	%f124, %f122;
	fma.rn.f32 	%f125, %f124, %f123, %f113;
	ld.global.f32 	%f126, [%rd30+-4];
	sub.f32 	%f127, %f126, %f296;
	fma.rn.f32 	%f128, %f127, 0f3BBB989D, 0f3F000000;
	cvt.sat.f32.f32 	%f129, %f128;
	fma.rm.f32 	%f130, %f129, %f93, %f92;
	add.f32 	%f131, %f130, 0fCB40007F;
	neg.f32 	%f132, %f131;
	fma.rn.f32 	%f133, %f127, 0f3FB8AA3B, %f132;
	fma.rn.f32 	%f134, %f127, 0f32A57060, %f133;
	mov.b32 	%r46, %f130;
	shl.b32 	%r47, %r46, 23;
	mov.b32 	%f135, %r47;
	ex2.approx.ftz.f32 	%f136, %f134;
	fma.rn.f32 	%f137, %f136, %f135, %f125;
	ld.global.f32 	%f138, [%rd30];
	sub.f32 	%f139, %f138, %f296;
	fma.rn.f32 	%f140, %f139, 0f3BBB989D, 0f3F000000;
	cvt.sat.f32.f32 	%f141, %f140;
	fma.rm.f32 	%f142, %f141, %f93, %f92;
	add.f32 	%f143, %f142, 0fCB40007F;
	neg.f32 	%f144, %f143;
	fma.rn.f32 	%f145, %f139, 0f3FB8AA3B, %f144;
	fma.rn.f32 	%f146, %f139, 0f32A57060, %f145;
	mov.b32 	%r48, %f142;
	shl.b32 	%r49, %r48, 23;
	mov.b32 	%f147, %r49;
	ex2.approx.ftz.f32 	%f148, %f146;
	fma.rn.f32 	%f149, %f148, %f147, %f137;
	ld.global.f32 	%f150, [%rd30+4];
	sub.f32 	%f151, %f150, %f296;
	fma.rn.f32 	%f152, %f151, 0f3BBB989D, 0f3F000000;
	cvt.sat.f32.f32 	%f153, %f152;
	fma.rm.f32 	%f154, %f153, %f93, %f92;
	add.f32 	%f155, %f154, 0fCB40007F;
	neg.f32 	%f156, %f155;
	fma.rn.f32 	%f157, %f151, 0f3FB8AA3B, %f156;
	fma.rn.f32 	%f158, %f151, 0f32A57060, %f157;
	mov.b32 	%r50, %f154;
	shl.b32 	%r51, %r50, 23;
	mov.b32 	%f159, %r51;
	ex2.approx.ftz.f32 	%f160, %f158;
	fma.rn.f32 	%f161, %f160, %f159, %f149;
	ld.global.f32 	%f162, [%rd30+8];
	sub.f32 	%f163, %f162, %f296;
	fma.rn.f32 	%f164, %f163, 0f3BBB989D, 0f3F000000;
	cvt.sat.f32.f32 	%f165, %f164;
	fma.rm.f32 	%f166, %f165, %f93, %f92;
	add.f32 	%f167, %f166, 0fCB40007F;
	neg.f32 	%f168, %f167;
	fma.rn.f32 	%f169, %f163, 0f3FB8AA3B, %f168;
	fma.rn.f32 	%f170, %f163, 0f32A57060, %f169;
	mov.b32 	%r52, %f166;
	shl.b32 	%r53, %r52, 23;
	mov.b32 	%f171, %r53;
	ex2.approx.ftz.f32 	%f172, %f170;
	fma.rn.f32 	%f173, %f172, %f171, %f161;
	ld.global.f32 	%f174, [%rd30+12];
	sub.f32 	%f175, %f174, %f296;
	fma.rn.f32 	%f176, %f175, 0f3BBB989D, 0f3F000000;
	cvt.sat.f32.f32 	%f177, %f176;
	fma.rm.f32 	%f178, %f177, %f93, %f92;
	add.f32 	%f179, %f178, 0fCB40007F;
	neg.f32 	%f180, %f179;
	fma.rn.f32 	%f181, %f175, 0f3FB8AA3B, %f180;
	fma.rn.f32 	%f182, %f175, 0f32A57060, %f181;
	mov.b32 	%r54, %f178;
	shl.b32 	%r55, %r54, 23;
	mov.b32 	%f183, %r55;
	ex2.approx.ftz.f32 	%f184, %f182;
	fma.rn.f32 	%f305, %f184, %f183, %f173;
	add.s32 	%r79, %r79, 8;
	add.s64 	%rd30, %rd30, 32;
	setp.ne.s32 	%p42, %r79, 0;
	@%p42 bra 	$L__BB0_18;
$L__BB0_19:
	setp.eq.s32 	%p43, %r16, 0;
	@%p43 bra 	$L__BB0_27;
	and.b32  	%r26, %r31, 3;
	setp.lt.u32 	%p44, %r16, 4;
	@%p44 bra 	$L__BB0_22;
	mul.wide.u32 	%rd18, %r80, 4;
	add.s64 	%rd19, %rd1, %rd18;
	ld.global.f32 	%f186, [%rd19];
	sub.f32 	%f187, %f186, %f296;
	fma.rn.f32 	%f188, %f187, 0f3BBB989D, 0f3F000000;
	cvt.sat.f32.f32 	%f189, %f188;
	mov.f32 	%f190, 0f4B400001;
	mov.f32 	%f191, 0f437C0000;
	fma.rm.f32 	%f192, %f189, %f191, %f190;
	add.f32 	%f193, %f192, 0fCB40007F;
	neg.f32 	%f194, %f193;
	fma.rn.f32 	%f195, %f187, 0f3FB8AA3B, %f194;
	fma.rn.f32 	%f196, %f187, 0f32A57060, %f195;
	mov.b32 	%r56, %f192;
	shl.b32 	%r57, %r56, 23;
	mov.b32 	%f197, %r57;
	ex2.approx.ftz.f32 	%f198, %f196;
	fma.rn.f32 	%f199, %f198, %f197, %f305;
	ld.global.f32 	%f200, [%rd19+4];
	sub.f32 	%f201, %f200, %f296;
	fma.rn.f32 	%f202, %f201, 0f3BBB989D, 0f3F000000;
	cvt.sat.f32.f32 	%f203, %f202;
	fma.rm.f32 	%f204, %f203, %f191, %f190;
	add.f32 	%f205, %f204, 0fCB40007F;
	neg.f32 	%f206, %f205;
	fma.rn.f32 	%f207, %f201, 0f3FB8AA3B, %f206;
	fma.rn.f32 	%f208, %f201, 0f32A57060, %f207;
	mov.b32 	%r58, %f204;
	shl.b32 	%r59, %r58, 23;
	mov.b32 	%f209, %r59;
	ex2.approx.ftz.f32 	%f210, %f208;
	fma.rn.f32 	%f211, %f210, %f209, %f199;
	ld.global.f32 	%f212, [%rd19+8];
	sub.f32 	%f213, %f212, %f296;
	fma.rn.f32 	%f214, %f213, 0f3BBB989D, 0f3F000000;
	cvt.sat.f32.f32 	%f215, %f214;
	fma.rm.f32 	%f216, %f215, %f191, %f190;
	add.f32 	%f217, %f216, 0fCB40007F;
	neg.f32 	%f218, %f217;
	fma.rn.f32 	%f219, %f213, 0f3FB8AA3B, %f218;
	fma.rn.f32 	%f220, %f213, 0f32A57060, %f219;
	mov.b32 	%r60, %f216;
	shl.b32 	%r61, %r60, 23;
	mov.b32 	%f221, %r61;
	ex2.approx.ftz.f32 	%f222, %f220;
	fma.rn.f32 	%f223, %f222, %f221, %f211;
	ld.global.f32 	%f224, [%rd19+12];
	sub.f32 	%f225, %f224, %f296;
	fma.rn.f32 	%f226, %f225, 0f3BBB989D, 0f3F000000;
	cvt.sat.f32.f32 	%f227, %f226;
	fma.rm.f32 	%f228, %f227, %f191, %f190;
	add.f32 	%f229, %f228, 0fCB40007F;
	neg.f32 	%f230, %f229;
	fma.rn.f32 	%f231, %f225, 0f3FB8AA3B, %f230;
	fma.rn.f32 	%f232, %f225, 0f32A57060, %f231;
	mov.b32 	%r62, %f228;
	shl.b32 	%r63, %r62, 23;
	mov.b32 	%f233, %r63;
	ex2.approx.ftz.f32 	%f234, %f232;
	fma.rn.f32 	%f305, %f234, %f233, %f223;
	add.s32 	%r80, %r80, 4;
$L__BB0_22:
	setp.eq.s32 	%p45, %r26, 0;
	@%p45 bra 	$L__BB0_27;
	setp.eq.s32 	%p46, %r26, 1;
	@%p46 bra 	$L__BB0_25;
	mul.wide.u32 	%rd20, %r80, 4;
	add.s64 	%rd21, %rd1, %rd20;
	ld.global.f32 	%f236, [%rd21];
	sub.f32 	%f237, %f236, %f296;
	fma.rn.f32 	%f238, %f237, 0f3BBB989D, 0f3F000000;
	cvt.sat.f32.f32 	%f239, %f238;
	mov.f32 	%f240, 0f4B400001;
	mov.f32 	%f241, 0f437C0000;
	fma.rm.f32 	%f242, %f239, %f241, %f240;
	add.f32 	%f243, %f242, 0fCB40007F;
	neg.f32 	%f244, %f243;
	fma.rn.f32 	%f245, %f237, 0f3FB8AA3B, %f244;
	fma.rn.f32 	%f246, %f237, 0f32A57060, %f245;
	mov.b32 	%r64, %f242;
	shl.b32 	%r65, %r64, 23;
	mov.b32 	%f247, %r65;
	ex2.approx.ftz.f32 	%f248, %f246;
	fma.rn.f32 	%f249, %f248, %f247, %f305;
	ld.global.f32 	%f250, [%rd21+4];
	sub.f32 	%f251, %f250, %f296;
	fma.rn.f32 	%f252, %f251, 0f3BBB989D, 0f3F000000;
	cvt.sat.f32.f32 	%f253, %f252;
	fma.rm.f32 	%f254, %f253, %f241, %f240;
	add.f32 	%f255, %f254, 0fCB40007F;
	neg.f32 	%f256, %f255;
	fma.rn.f32 	%f257, %f251, 0f3FB8AA3B, %f256;
	fma.rn.f32 	%f258, %f251, 0f32A57060, %f257;
	mov.b32 	%r66, %f254;
	shl.b32 	%r67, %r66, 23;
	mov.b32 	%f259, %r67;
	ex2.approx.ftz.f32 	%f260, %f258;
	fma.rn.f32 	%f305, %f260, %f259, %f249;
	add.s32 	%r80, %r80, 2;
$L__BB0_25:
	and.b32  	%r68, %r31, 1;
	setp.eq.b32 	%p47, %r68, 1;
	not.pred 	%p48, %p47;
	@%p48 bra 	$L__BB0_27;
	mul.wide.u32 	%rd22, %r80, 4;
	add.s64 	%rd23, %rd1, %rd22;
	ld.global.f32 	%f261, [%rd23];
	sub.f32 	%f262, %f261, %f296;
	fma.rn.f32 	%f263, %f262, 0f3BBB989D, 0f3F000000;
	cvt.sat.f32.f32 	%f264, %f263;
	mov.f32 	%f265, 0f4B400001;
	mov.f32 	%f266, 0f437C0000;
	fma.rm.f32 	%f267, %f264, %f266, %f265;
	add.f32 	%f268, %f267, 0fCB40007F;
	neg.f32 	%f269, %f268;
	fma.rn.f32 	%f270, %f262, 0f3FB8AA3B, %f269;
	fma.rn.f32 	%f271, %f262, 0f32A57060, %f270;
	mov.b32 	%r69, %f267;
	shl.b32 	%r70, %r69, 23;
	mov.b32 	%f272, %r70;
	ex2.approx.ftz.f32 	%f273, %f271;
	fma.rn.f32 	%f305, %f273, %f272, %f305;
$L__BB0_27:
	mul.wide.s32 	%rd24, %r1, 4;
	add.s64 	%rd25, %rd1, %rd24;
	ld.global.f32 	%f274, [%rd25];
	sub.f32 	%f275, %f274, %f296;
	fma.rn.f32 	%f276, %f275, 0f3BBB989D, 0f3F000000;
	cvt.sat.f32.f32 	%f277, %f276;
	mov.f32 	%f278, 0f4B400001;
	mov.f32 	%f279, 0f437C0000;
	fma.rm.f32 	%f280, %f277, %f279, %f278;
	add.f32 	%f281, %f280, 0fCB40007F;
	neg.f32 	%f282, %f281;
	fma.rn.f32 	%f283, %f275, 0f3FB8AA3B, %f282;
	fma.rn.f32 	%f284, %f275, 0f32A57060, %f283;
	mov.b32 	%r71, %f280;
	shl.b32 	%r72, %r71, 23;
	mov.b32 	%f285, %r72;
	ex2.approx.ftz.f32 	%f286, %f284;
	mul.f32 	%f287, %f286, %f285;
	div.rn.f32 	%f288, %f287, %f305;
	cvta.to.global.u64 	%rd26, %rd11;
	add.s64 	%rd27, %rd26, %rd24;
	st.global.f32 	[%rd27], %f288;
$L__BB0_28:
	ret;

}


// ===== COMPILED SASS (sm_100) =====

	.target	sm_100

	.elftype	@"ET_EXEC"


//--------------------- .note.nv.tkinfo           --------------------------
	.section	.note.nv.tkinfo,"",@"SHT_NOTE"
	.sectionflags	@"SHF_NOTE_NV_TKINFO"
	.tkinfo
        /*0018*/ 	.word	0x00000002
        /*0030*/ 	.string	""
        /*0030*/ 	.string	"ptxas"
        /*0030*/ 	.string	"Cuda compilation tools, release 13.0, V13.0.88"
        /*0030*/ 	.string	"Build cuda_13.0.r13.0/compiler.36424714_0"
        /*0030*/ 	.string	"-arch sm_100 -m 64 "



//--------------------- .note.nv.cuinfo           --------------------------
	.section	.note.nv.cuinfo,"",@"SHT_NOTE"
	.sectionflags	@"SHF_NOTE_NV_CUINFO"
        /*0018*/ 	.short	0x0002
        /*001a*/ 	.short	0x0064
        /*001c*/ 	.short	0x0082
	.zero		2


//--------------------- .nv.info                  --------------------------
	.section	.nv.info,"",@"SHT_CUDA_INFO"
	.align	4


	//----- nvinfo : EIATTR_REGCOUNT
	.align		4
        /*0000*/ 	.byte	0x04, 0x2f
        /*0002*/ 	.short	(.L_1 - .L_0)
	.align		4
.L_0:
        /*0004*/ 	.word	index@(_Z13softmaxKernelPfS_i)
        /*0008*/ 	.word	0x00000020


	//----- nvinfo : EIATTR_FRAME_SIZE
	.align		4
.L_1:
        /*000c*/ 	.byte	0x04, 0x11
        /*000e*/ 	.short	(.L_3 - .L_2)
	.align		4
.L_2:
        /*0010*/ 	.word	index@($__internal_0_$__cuda_sm3x_div_rn_noftz_f32_slowpath)
        /*0014*/ 	.word	0x00000000


	//----- nvinfo : EIATTR_FRAME_SIZE
	.align		4
.L_3:
        /*0018*/ 	.byte	0x04, 0x11
        /*001a*/ 	.short	(.L_5 - .L_4)
	.align		4
.L_4:
        /*001c*/ 	.word	index@(_Z13softmaxKernelPfS_i)
        /*0020*/ 	.word	0x00000000


	//----- nvinfo : EIATTR_MIN_STACK_SIZE
	.align		4
.L_5:
        /*0024*/ 	.byte	0x04, 0x12
        /*0026*/ 	.short	(.L_7 - .L_6)
	.align		4
.L_6:
        /*0028*/ 	.word	index@(_Z13softmaxKernelPfS_i)
        /*002c*/ 	.word	0x00000000
.L_7:


//--------------------- .nv.compat                --------------------------
	.section	.nv.compat,"",@"SHT_CUDA_COMPAT_INFO"
	.align	4
        /*0000*/ 	.byte	0x02, 0x09, 0x00, 0x00, 0x02, 0x02, 0x01, 0x00, 0x02, 0x05, 0x05, 0x00, 0x03, 0x07, 0x01, 0x01
        /*0010*/ 	.byte	0x02, 0x03, 0x00, 0x00, 0x02, 0x06, 0x01, 0x00, 0x04, 0x0b, 0x08, 0x00, 0x01, 0x00, 0x00, 0x00
        /*0020*/ 	.byte	0x00, 0x00, 0x00, 0x00


//--------------------- .nv.info._Z13softmaxKernelPfS_i --------------------------
	.section	.nv.info._Z13softmaxKernelPfS_i,"",@"SHT_CUDA_INFO"
	.sectionflags	@""
	.align	4


	//----- nvinfo : EIATTR_CUDA_API_VERSION
	.align		4
        /*0000*/ 	.byte	0x04, 0x37
        /*0002*/ 	.short	(.L_9 - .L_8)
.L_8:
        /*0004*/ 	.word	0x00000082


	//----- nvinfo : EIATTR_KPARAM_INFO
	.align		4
.L_9:
        /*0008*/ 	.byte	0x04, 0x17
        /*000a*/ 	.short	(.L_11 - .L_10)
.L_10:
        /*000c*/ 	.word	0x00000000
        /*0010*/ 	.short	0x0002
        /*0012*/ 	.short	0x0010
        /*0014*/ 	.byte	0x00, 0xf0, 0x11, 0x00


	//----- nvinfo : EIATTR_KPARAM_INFO
	.align		4
.L_11:
        /*0018*/ 	.byte	0x04, 0x17
        /*001a*/ 	.short	(.L_13 - .L_12)
.L_12:
        /*001c*/ 	.word	0x00000000
        /*0020*/ 	.short	0x0001
        /*0022*/ 	.short	0x0008
        /*0024*/ 	.byte	0x00, 0xf5, 0x21, 0x00


	//----- nvinfo : EIATTR_KPARAM_INFO
	.align		4
.L_13:
        /*0028*/ 	.byte	0x04, 0x17
        /*002a*/ 	.short	(.L_15 - .L_14)
.L_14:
        /*002c*/ 	.word	0x00000000
        /*0030*/ 	.short	0x0000
        /*0032*/ 	.short	0x0000
        /*0034*/ 	.byte	0x00, 0xf5, 0x21, 0x00


	//----- nvinfo : EIATTR_SPARSE_MMA_MASK
	.align		4
.L_15:
        /*0038*/ 	.byte	0x03, 0x50
        /*003a*/ 	.short	0x0000


	//----- nvinfo : EIATTR_MAXREG_COUNT
	.align		4
        /*003c*/ 	.byte	0x03, 0x1b
        /*003e*/ 	.short	0x00ff


	//----- nvinfo : EIATTR_MERCURY_ISA_VERSION
	.align		4
        /*0040*/ 	.byte	0x03, 0x5f
        /*0042*/ 	.short	0x0101


	//----- nvinfo : EIATTR_VRC_CTA_INIT_COUNT
	.align		4
        /*0044*/ 	.byte	0x02, 0x4a
	.zero		1
	.zero		1


	//----- nvinfo : EIATTR_EXIT_INSTR_OFFSETS
	.align		4
        /*0048*/ 	.byte	0x04, 0x1c
        /*004a*/ 	.short	(.L_17 - .L_16)


	//   ....[0]....
.L_16:
        /*004c*/ 	.word	0x00000070


	//   ....[1]....
        /*0050*/ 	.word	0x000017b0


	//----- nvinfo : EIATTR_CRS_STACK_SIZE
	.align		4
.L_17:
        /*0054*/ 	.byte	0x04, 0x1e
        /*0056*/ 	.short	(.L_19 - .L_18)
.L_18:
        /*0058*/ 	.word	0x00000000


	//----- nvinfo : EIATTR_CBANK_PARAM_SIZE
	.align		4
.L_19:
        /*005c*/ 	.byte	0x03, 0x19
        /*005e*/ 	.short	0x0014


	//----- nvinfo : EIATTR_PARAM_CBANK
	.align		4
        /*0060*/ 	.byte	0x04, 0x0a
        /*0062*/ 	.short	(.L_21 - .L_20)
	.align		4
.L_20:
        /*0064*/ 	.word	index@(.nv.constant0._Z13softmaxKernelPfS_i)
        /*0068*/ 	.short	0x0380
        /*006a*/ 	.short	0x0014


	//----- nvinfo : EIATTR_SW_WAR
	.align		4
.L_21:
        /*006c*/ 	.byte	0x04, 0x36
        /*006e*/ 	.short	(.L_23 - .L_22)
.L_22:
        /*0070*/ 	.word	0x00000008
.L_23:


//--------------------- .nv.callgraph             --------------------------
	.section	.nv.callgraph,"",@"SHT_CUDA_CALLGRAPH"
	.align	4
	.sectionentsize	8
	.align		4
        /*0000*/ 	.word	0x00000000
	.align		4
        /*0004*/ 	.word	0xffffffff
	.align		4
        /*0008*/ 	.word	0x00000000
	.align		4
        /*000c*/ 	.word	0xfffffffe
	.align		4
        /*0010*/ 	.word	0x00000000
	.align		4
        /*0014*/ 	.word	0xfffffffd
	.align		4
        /*0018*/ 	.word	0x00000000
	.align		4
        /*001c*/ 	.word	0xfffffffc


//--------------------- .text._Z13softmaxKernelPfS_i --------------------------
	.section	.text._Z13softmaxKernelPfS_i,"ax",@progbits
	.align	128
        .global         _Z13softmaxKernelPfS_i
        .type           _Z13softmaxKernelPfS_i,@function
        .size           _Z13softmaxKernelPfS_i,(.L_x_25 - _Z13softmaxKernelPfS_i)
        .other          _Z13softmaxKernelPfS_i,@"STO_CUDA_ENTRY STV_DEFAULT"
_Z13softmaxKernelPfS_i:
.text._Z13softmaxKernelPfS_i:
[----:B------:R-:W-:Y:S01]  /*0000*/  LDC R1, c[0x0][0x37c] ;  /* 0x0000df00ff017b82 */ /* 0x000fe20000000800 */
[----:B------:R-:W0:Y:S07]  /*0010*/  S2R R3, SR_TID.X ;  /* 0x0000000000037919 */ /* 0x000e2e0000002100 */
[----:B------:R-:W0:Y:S01]  /*0020*/  S2UR UR4, SR_CTAID.X ;  /* 0x00000000000479c3 */ /* 0x000e220000002500 */
[----:B------:R-:W1:Y:S07]  /*0030*/  LDCU UR5, c[0x0][0x390] ;  /* 0x00007200ff0577ac */ /* 0x000e6e0008000800 */
[----:B------:R-:W0:Y:S02]  /*0040*/  LDC R2, c[0x0][0x360] ;  /* 0x0000d800ff027b82 */ /* 0x000e240000000800 */
[----:B0-----:R-:W-:-:S05]  /*0050*/  IMAD R2, R2, UR4, R3 ;  /* 0x0000000402027c24 */ /* 0x001fca000f8e0203 */
[----:B-1----:R-:W-:-:S13]  /*0060*/  ISETP.GE.AND P0, PT, R2, UR5, PT ;  /* 0x0000000502007c0c */ /* 0x002fda000bf06270 */
[----:B------:R-:W-:Y:S05]  /*0070*/  @P0 EXIT ;  /* 0x000000000000094d */ /* 0x000fea0003800000 */
[----:B------:R-:W0:Y:S01]  /*0080*/  LDC.64 R4, c[0x0][0x380] ;  /* 0x0000e000ff047b82 */ /* 0x000e220000000a00 */
[----:B------:R-:W0:Y:S02]  /*0090*/  LDCU.64 UR10, c[0x0][0x358] ;  /* 0x00006b00ff0a77ac */ /* 0x000e240008000a00 */
[----:B0-----:R0:W5:Y:S01]  /*00a0*/  LDG.E R0, desc[UR10][R4.64] ;  /* 0x0000000a04007981 */ /* 0x001162000c1e1900 */
[----:B------:R-:W-:-:S09]  /*00b0*/  UISETP.GE.AND UP0, UPT, UR5, 0x2, UPT ;  /* 0x000000020500788c */ /* 0x000fd2000bf06270 */
[----:B0-----:R-:W-:Y:S05]  /*00c0*/  BRA.U !UP0, `(.L_x_0) ;  /* 0x0000000908187547 */ /* 0x001fea000b800000 */
[----:B------:R-:W-:Y:S01]  /*00d0*/  UIADD3 UR4, UPT, UPT, UR5, -0x1, URZ ;  /* 0xffffffff05047890 */ /* 0x000fe2000fffe0ff */
[----:B------:R-:W-:Y:S01]  /*00e0*/  HFMA2 R3, -RZ, RZ, 0, 5.9604644775390625e-08 ;  /* 0x00000001ff037431 */ /* 0x000fe200000001ff */
[----:B------:R-:W-:Y:S02]  /*00f0*/  UIADD3 UR5, UPT, UPT, UR5, -0x2, URZ ;  /* 0xfffffffe05057890 */ /* 0x000fe4000fffe0ff */
[----:B------:R-:W-:Y:S02]  /*0100*/  ULOP3.LUT UR8, UR4, 0xf, URZ, 0xc0, !UPT ;  /* 0x0000000f04087892 */ /* 0x000fe4000f8ec0ff */
[----:B------:R-:W-:-:S09]  /*0110*/  UISETP.GE.U32.AND UP0, UPT, UR5, 0xf, UPT ;  /* 0x0000000f0500788c */ /* 0x000fd2000bf06070 */
[----:B------:R-:W-:Y:S05]  /*0120*/  BRA.U !UP0, `(.L_x_1) ;  /* 0x0000000108fc7547 */ /* 0x000fea000b800000 */
[----:B------:R-:W0:Y:S01]  /*0130*/  LDCU.64 UR6, c[0x0][0x380] ;  /* 0x00007000ff0677ac */ /* 0x000e220008000a00 */
[----:B------:R-:W-:Y:S01]  /*0140*/  MOV R3, RZ ;  /* 0x000000ff00037202 */ /* 0x000fe20000000f00 */
[----:B------:R-:W-:-:S04]  /*0150*/  ULOP3.LUT UR5, UR4, 0xfffffff0, URZ, 0xc0, !UPT ;  /* 0xfffffff004057892 */ /* 0x000fc8000f8ec0ff */
[----:B------:R-:W-:Y:S02]  /*0160*/  UIADD3 UR5, UPT, UPT, -UR5, URZ, URZ ;  /* 0x000000ff05057290 */ /* 0x000fe4000fffe1ff */
[----:B0-----:R-:W-:-:S04]  /*0170*/  UIADD3 UR6, UP0, UPT, UR6, 0x20, URZ ;  /* 0x0000002006067890 */ /* 0x001fc8000ff1e0ff */
[----:B------:R-:W-:Y:S02]  /*0180*/  UIADD3.X UR7, UPT, UPT, URZ, UR7, URZ, UP0, !UPT ;  /* 0x00000007ff077290 */ /* 0x000fe400087fe4ff */
[----:B------:R-:W-:-:S04]  /*0190*/  IMAD.U32 R4, RZ, RZ, UR6 ;  /* 0x00000006ff047e24 */ /* 0x000fc8000f8e00ff */
[----:B------:R-:W-:-:S07]  /*01a0*/  MOV R5, UR7 ;  /* 0x0000000700057c02 */ /* 0x000fce0008000f00 */
.L_x_2:
[----:B------:R-:W2:Y:S04]  /*01b0*/  LDG.E R13, desc[UR10][R4.64+-0x1c] ;  /* 0xffffe40a040d7981 */ /* 0x000ea8000c1e1900 */
[----:B------:R-:W3:Y:S04]  /*01c0*/  LDG.E R15, desc[UR10][R4.64+-0x18] ;  /* 0xffffe80a040f7981 */ /* 0x000ee8000c1e1900 */
[----:B------:R-:W4:Y:S04]  /*01d0*/  LDG.E R17, desc[UR10][R4.64+-0x14] ;  /* 0xffffec0a04117981 */ /* 0x000f28000c1e1900 */
        /* <DEDUP_REMOVED lines=12> */
[----:B------:R0:W4:Y:S01]  /*02a0*/  LDG.E R6, desc[UR10][R4.64+0x20] ;  /* 0x0000200a04067981 */ /* 0x000122000c1e1900 */
[----:B------:R-:W-:Y:S01]  /*02b0*/  UIADD3 UR5, UPT, UPT, UR5, 0x10, URZ ;  /* 0x0000001005057890 */ /* 0x000fe2000fffe0ff */
[----:B------:R-:W-:-:S03]  /*02c0*/  VIADD R3, R3, 0x10 ;  /* 0x0000001003037836 */ /* 0x000fc60000000000 */
[----:B------:R-:W-:Y:S01]  /*02d0*/  UISETP.NE.AND UP0, UPT, UR5, URZ, UPT ;  /* 0x000000ff0500728c */ /* 0x000fe2000bf05270 */
[----:B0-----:R-:W-:-:S04]  /*02e0*/  IADD3 R4, P1, PT, R4, 0x40, RZ ;  /* 0x0000004004047810 */ /* 0x001fc80007f3e0ff */
[----:B------:R-:W-:Y:S02]  /*02f0*/  IADD3.X R5, PT, PT, RZ, R5, RZ, P1, !PT ;  /* 0x00000005ff057210 */ /* 0x000fe40000ffe4ff */
[----:B--2--5:R-:W-:-:S04]  /*0300*/  FSETP.GT.AND P0, PT, R13, R0, PT ;  /* 0x000000000d00720b */ /* 0x024fc80003f04000 */
[----:B------:R-:W-:-:S04]  /*0310*/  FSEL R0, R13, R0, P0 ;  /* 0x000000000d007208 */ /* 0x000fc80000000000 */
[----:B---3--:R-:W-:-:S04]  /*0320*/  FSETP.GT.AND P0, PT, R15, R0, PT ;  /* 0x000000000f00720b */ /* 0x008fc80003f04000 */
[----:B------:R-:W-:-:S04]  /*0330*/  FSEL R0, R15, R0, P0 ;  /* 0x000000000f007208 */ /* 0x000fc80000000000 */
[----:B----4-:R-:W-:-:S04]  /*0340*/  FSETP.GT.AND P0, PT, R17, R0, PT ;  /* 0x000000001100720b */ /* 0x010fc80003f04000 */
[----:B------:R-:W-:-:S04]  /*0350*/  FSEL R0, R17, R0, P0 ;  /* 0x0000000011007208 */ /* 0x000fc80000000000 */
[----:B------:R-:W-:-:S04]  /*0360*/  FSETP.GT.AND P0, PT, R19, R0, PT ;  /* 0x000000001300720b */ /* 0x000fc80003f04000 */
        /* <DEDUP_REMOVED lines=24> */
[----:B------:R-:W-:Y:S01]  /*04f0*/  FSEL R0, R6, R7, P0 ;  /* 0x0000000706007208 */ /* 0x000fe20000000000 */
[----:B------:R-:W-:Y:S08]  /*0500*/  BRA.U UP0, `(.L_x_2) ;  /* 0xfffffffd00287547 */ /* 0x000ff0000b83ffff */
[----:B------:R-:W-:-:S07]  /*0510*/  IADD3 R3, PT, PT, R3, 0x1, RZ ;  /* 0x0000000103037810 */ /* 0x000fce0007ffe0ff */
.L_x_1:
[----:B------:R-:W-:-:S09]  /*0520*/  UISETP.NE.AND UP0, UPT, UR8, URZ, UPT ;  /* 0x000000ff0800728c */ /* 0x000fd2000bf05270 */
[----:B------:R-:W-:Y:S05]  /*0530*/  BRA.U !UP0, `(.L_x_0) ;  /* 0x0000000108fc7547 */ /* 0x000fea000b800000 */
[----:B------:R-:W-:Y:S02]  /*0540*/  UISETP.GE.U32.AND UP0, UPT, UR8, 0x8, UPT ;  /* 0x000000080800788c */ /* 0x000fe4000bf06070 */
[----:B------:R-:W-:-:S04]  /*0550*/  ULOP3.LUT UR5, UR4, 0x7, URZ, 0xc0, !UPT ;  /* 0x0000000704057892 */ /* 0x000fc8000f8ec0ff */
[----:B------:R-:W-:-:S03]  /*0560*/  UISETP.NE.AND UP1, UPT, UR5, URZ, UPT ;  /* 0x000000ff0500728c */ /* 0x000fc6000bf25270 */
[----:B------:R-:W-:Y:S08]  /*0570*/  BRA.U !UP0, `(.L_x_3) ;  /* 0x00000001086c7547 */ /* 0x000ff0000b800000 */
[----:B------:R-:W0:Y:S02]  /*0580*/  LDC.64 R4, c[0x0][0x380] ;  /* 0x0000e000ff047b82 */ /* 0x000e240000000a00 */
[----:B0-----:R-:W-:-:S05]  /*0590*/  IMAD.WIDE.U32 R4, R3, 0x4, R4 ;  /* 0x0000000403047825 */ /* 0x001fca00078e0004 */
[----:B------:R-:W2:Y:S04]  /*05a0*/  LDG.E R7, desc[UR10][R4.64] ;  /* 0x0000000a04077981 */ /* 0x000ea8000c1e1900 */
[----:B------:R-:W3:Y:S04]  /*05b0*/  LDG.E R9, desc[UR10][R4.64+0x4] ;  /* 0x0000040a04097981 */ /* 0x000ee8000c1e1900 */
[----:B------:R-:W4:Y:S04]  /*05c0*/  LDG.E R11, desc[UR10][R4.64+0x8] ;  /* 0x0000080a040b7981 */ /* 0x000f28000c1e1900 */
[----:B------:R-:W4:Y:S04]  /*05d0*/  LDG.E R13, desc[UR10][R4.64+0xc] ;  /* 0x00000c0a040d7981 */ /* 0x000f28000c1e1900 */
[----:B------:R-:W4:Y:S04]  /*05e0*/  LDG.E R15, desc[UR10][R4.64+0x10] ;  /* 0x0000100a040f7981 */ /* 0x000f28000c1e1900 */
[----:B------:R-:W4:Y:S04]  /*05f0*/  LDG.E R17, desc[UR10][R4.64+0x14] ;  /* 0x0000140a04117981 */ /* 0x000f28000c1e1900 */
[----:B------:R-:W4:Y:S04]  /*0600*/  LDG.E R19, desc[UR10][R4.64+0x18] ;  /* 0x0000180a04137981 */ /* 0x000f28000c1e1900 */
[----:B------:R-:W4:Y:S01]  /*0610*/  LDG.E R21, desc[UR10][R4.64+0x1c] ;  /* 0x00001c0a04157981 */ /* 0x000f22000c1e1900 */
[----:B------:R-:W-:-:S02]  /*0620*/  IADD3 R3, PT, PT, R3, 0x8, RZ ;  /* 0x0000000803037810 */ /* 0x000fc40007ffe0ff */
        /* <DEDUP_REMOVED lines=15> */
[----:B------:R-:W-:-:S09]  /*0720*/  FSEL R0, R21, R0, P0 ;  /* 0x0000000015007208 */ /* 0x000fd20000000000 */
.L_x_3:
        /* <DEDUP_REMOVED lines=10> */
[----:B------:R-:W4:Y:S01]  /*07d0*/  LDG.E R13, desc[UR10][R4.64+0xc] ;  /* 0x00000c0a040d7981 */ /* 0x000f22000c1e1900 */
[----:B------:R-:W-:Y:S01]  /*07e0*/  VIADD R3, R3, 0x4 ;  /* 0x0000000403037836 */ /* 0x000fe20000000000 */
[----:B--2--5:R-:W-:-:S04]  /*07f0*/  FSETP.GT.AND P0, PT, R7, R0, PT ;  /* 0x000000000700720b */ /* 0x024fc80003f04000 */
[----:B------:R-:W-:-:S04]  /*0800*/  FSEL R0, R7, R0, P0 ;  /* 0x0000000007007208 */ /* 0x000fc80000000000 */
[----:B---3--:R-:W-:-:S04]  /*0810*/  FSETP.GT.AND P0, PT, R9, R0, PT ;  /* 0x000000000900720b */ /* 0x008fc80003f04000 */
[----:B------:R-:W-:-:S04]  /*0820*/  FSEL R0, R9, R0, P0 ;  /* 0x0000000009007208 */ /* 0x000fc80000000000 */
[----:B----4-:R-:W-:-:S04]  /*0830*/  FSETP.GT.AND P0, PT, R11, R0, PT ;  /* 0x000000000b00720b */ /* 0x010fc80003f04000 */
[----:B------:R-:W-:-:S04]  /*0840*/  FSEL R0, R11, R0, P0 ;  /* 0x000000000b007208 */ /* 0x000fc80000000000 */
[----:B------:R-:W-:-:S04]  /*0850*/  FSETP.GT.AND P0, PT, R13, R0, PT ;  /* 0x000000000d00720b */ /* 0x000fc80003f04000 */
[----:B------:R-:W-:-:S09]  /*0860*/  FSEL R0, R13, R0, P0 ;  /* 0x000000000d007208 */ /* 0x000fd20000000000 */
.L_x_4:
[----:B------:R-:W-:Y:S05]  /*0870*/  BRA.U !UP1, `(.L_x_0) ;  /* 0x00000001092c7547 */ /* 0x000fea000b800000 */
[----:B------:R-:W0:Y:S01]  /*0880*/  LDC.64 R4, c[0x0][0x380] ;  /* 0x0000e000ff047b82 */ /* 0x000e220000000a00 */
[----:B------:R-:W-:Y:S01]  /*0890*/  UIADD3 UR4, UPT, UPT, -UR4, URZ, URZ ;  /* 0x000000ff04047290 */ /* 0x000fe2000fffe1ff */
[----:B0-----:R-:W-:-:S11]  /*08a0*/  IMAD.WIDE.U32 R4, R3, 0x4, R4 ;  /* 0x0000000403047825 */ /* 0x001fd600078e0004 */
.L_x_5:
[----:B------:R0:W2:Y:S01]  /*08b0*/  LDG.E R3, desc[UR10][R4.64] ;  /* 0x0000000a04037981 */ /* 0x0000a2000c1e1900 */
[----:B------:R-:W-:-:S04]  /*08c0*/  UIADD3 UR4, UPT, UPT, UR4, 0x1, URZ ;  /* 0x0000000104047890 */ /* 0x000fc8000fffe0ff */
[----:B------:R-:W-:Y:S01]  /*08d0*/  UISETP.NE.AND UP0, UPT, UR4, URZ, UPT ;  /* 0x000000ff0400728c */ /* 0x000fe2000bf05270 */
[----:B0-----:R-:W-:-:S04]  /*08e0*/  IADD3 R4, P1, PT, R4, 0x4, RZ ;  /* 0x0000000404047810 */ /* 0x001fc80007f3e0ff */
[----:B------:R-:W-:Y:S02]  /*08f0*/  IADD3.X R5, PT, PT, RZ, R5, RZ, P1, !PT ;  /* 0x00000005ff057210 */ /* 0x000fe40000ffe4ff */
[----:B--2--5:R-:W-:-:S04]  /*0900*/  FSETP.GT.AND P0, PT, R3, R0, PT ;  /* 0x000000000300720b */ /* 0x024fc80003f04000 */
[----:B------:R-:W-:Y:S01]  /*0910*/  FSEL R0, R3, R0, P0 ;  /* 0x0000000003007208 */ /* 0x000fe20000000000 */
[----:B------:R-:W-:Y:S08]  /*0920*/  BRA.U UP0, `(.L_x_5) ;  /* 0xfffffffd00e07547 */ /* 0x000ff0000b83ffff */
.L_x_0:
[----:B------:R-:W0:Y:S01]  /*0930*/  LDCU UR6, c[0x0][0x390] ;  /* 0x00007200ff0677ac */ /* 0x000e220008000800 */
[----:B------:R-:W-:Y:S01]  /*0940*/  MOV R3, RZ ;  /* 0x000000ff00037202 */ /* 0x000fe20000000f00 */
[----:B0-----:R-:W-:-:S09]  /*0950*/  UISETP.GE.AND UP0, UPT, UR6, 0x1, UPT ;  /* 0x000000010600788c */ /* 0x001fd2000bf06270 */
[----:B------:R-:W-:Y:S05]  /*0960*/  BRA.U !UP0, `(.L_x_6) ;  /* 0x0000000d08187547 */ /* 0x000fea000b800000 */
[----:B------:R-:W-:Y:S01]  /*0970*/  UISETP.GE.U32.AND UP1, UPT, UR6, 0x8, UPT ;  /* 0x000000080600788c */ /* 0x000fe2000bf26070 */
[----:B------:R-:W-:Y:S01]  /*0980*/  HFMA2 R6, -RZ, RZ, 0, 0 ;  /* 0x00000000ff067431 */ /* 0x000fe200000001ff */
[----:B------:R-:W-:Y:S01]  /*0990*/  ULOP3.LUT UR7, UR6, 0x7, URZ, 0xc0, !UPT ;  /* 0x0000000706077892 */ /* 0x000fe2000f8ec0ff */
[----:B------:R-:W-:-:S03]  /*09a0*/  IMAD.MOV.U32 R3, RZ, RZ, RZ ;  /* 0x000000ffff037224 */ /* 0x000fc600078e00ff */
[----:B------:R-:W-:-:S03]  /*09b0*/  UISETP.NE.AND UP0, UPT, UR7, URZ, UPT ;  /* 0x000000ff0700728c */ /* 0x000fc6000bf05270 */
[----:B------:R-:W-:Y:S08]  /*09c0*/  BRA.U !UP1, `(.L_x_7) ;  /* 0x0000000509847547 */ /* 0x000ff0000b800000 */
[----:B------:R-:W0:Y:S01]  /*09d0*/  LDCU.64 UR4, c[0x0][0x380] ;  /* 0x00007000ff0477ac */ /* 0x000e220008000a00 */
[----:B------:R-:W-:Y:S01]  /*09e0*/  MOV R3, RZ ;  /* 0x000000ff00037202 */ /* 0x000fe20000000f00 */
[----:B------:R-:W-:-:S04]  /*09f0*/  ULOP3.LUT UR8, UR6, 0x7ffffff8, URZ, 0xc0, !UPT ;  /* 0x7ffffff806087892 */ /* 0x000fc8000f8ec0ff */
[----:B------:R-:W-:Y:S02]  /*0a00*/  UIADD3 UR9, UPT, UPT, -UR8, URZ, URZ ;  /* 0x000000ff08097290 */ /* 0x000fe4000fffe1ff */
[----:B------:R-:W-:Y:S01]  /*0a10*/  IMAD.U32 R6, RZ, RZ, UR8 ;  /* 0x00000008ff067e24 */ /* 0x000fe2000f8e00ff */
[----:B0-----:R-:W-:-:S04]  /*0a20*/  UIADD3 UR4, UP1, UPT, UR4, 0x10, URZ ;  /* 0x0000001004047890 */ /* 0x001fc8000ff3e0ff */
[----:B------:R-:W-:Y:S02]  /*0a30*/  UIADD3.X UR5, UPT, UPT, URZ, UR5, URZ, UP1, !UPT ;  /* 0x00000005ff057290 */ /* 0x000fe40008ffe4ff */
[----:B------:R-:W-:-:S04]  /*0a40*/  MOV R8, UR4 ;  /* 0x0000000400087c02 */ /* 0x000fc80008000f00 */
[----:B------:R-:W-:-:S07]  /*0a50*/  MOV R5, UR5 ;  /* 0x0000000500057c02 */ /* 0x000fce0008000f00 */
.L_x_8:
[----:B------:R-:W-:-:S05]  /*0a60*/  IMAD.MOV.U32 R4, RZ, RZ, R8 ;  /* 0x000000ffff047224 */ /* 0x000fca00078e0008 */
        /* <DEDUP_REMOVED lines=8> */
[----:B------:R-:W-:Y:S01]  /*0af0*/  HFMA2 R11, -RZ, RZ, 3.7421875, 0 ;  /* 0x437c0000ff0b7431 */ /* 0x000fe200000001ff */
[----:B------:R-:W-:Y:S01]  /*0b00*/  MOV R10, 0x3bbb989d ;  /* 0x3bbb989d000a7802 */ /* 0x000fe20000000f00 */
[----:B------:R-:W-:-:S04]  /*0b10*/  UIADD3 UR9, UPT, UPT, UR9, 0x8, URZ ;  /* 0x0000000809097890 */ /* 0x000fc8000fffe0ff */
[----:B------:R-:W-:Y:S01]  /*0b20*/  UISETP.NE.AND UP1, UPT, UR9, URZ, UPT ;  /* 0x000000ff0900728c */ /* 0x000fe2000bf25270 */
[----:B--2--5:R-:W-:-:S04]  /*0b30*/  FADD R9, R7, -R0 ;  /* 0x8000000007097221 */ /* 0x024fc80000000000 */
[----:B------:R-:W-:Y:S01]  /*0b40*/  FFMA.SAT R8, R9, R10, 0.5 ;  /* 0x3f00000009087423 */ /* 0x000fe2000000200a */
[----:B---3--:R-:W-:-:S03]  /*0b50*/  FADD R25, R25, -R0 ;  /* 0x8000000019197221 */ /* 0x008fc60000000000 */
[-C--:B------:R-:W-:Y:S01]  /*0b60*/  FFMA.RM R7, R8, R11.reuse, 12582913 ;  /* 0x4b40000108077423 */ /* 0x080fe2000000400b */
[-C--:B------:R-:W-:Y:S01]  /*0b70*/  FFMA.SAT R8, R25, R10.reuse, 0.5 ;  /* 0x3f00000019087423 */ /* 0x080fe2000000200a */
[--C-:B----4-:R-:W-:Y:S02]  /*0b80*/  FADD R21, R21, -R0.reuse ;  /* 0x8000000015157221 */ /* 0x110fe40000000000 */
[----:B------:R-:W-:Y:S01]  /*0b90*/  FADD R12, R7, -12583039 ;  /* 0xcb40007f070c7421 */ /* 0x000fe20000000000 */
[----:B------:R-:W-:Y:S01]  /*0ba0*/  FFMA.RM R8, R8, R11, 12582913 ;  /* 0x4b40000108087423 */ /* 0x000fe2000000400b */
[----:B------:R-:W-:Y:S01]  /*0bb0*/  FFMA.SAT R16, R21, R10, 0.5 ;  /* 0x3f00000015107423 */ /* 0x000fe2000000200a */
[----:B------:R-:W-:Y:S01]  /*0bc0*/  FADD R23, R23, -R0 ;  /* 0x8000000017177221 */ /* 0x000fe20000000000 */
[----:B------:R-:W-:Y:S01]  /*0bd0*/  FFMA R12, R9, 1.4426950216293334961, -R12 ;  /* 0x3fb8aa3b090c7823 */ /* 0x000fe2000000080c */
[C---:B------:R-:W-:Y:S01]  /*0be0*/  FADD R14, R8.reuse, -12583039 ;  /* 0xcb40007f080e7421 */ /* 0x040fe20000000000 */
[----:B------:R-:W-:-:S02]  /*0bf0*/  IMAD.SHL.U32 R8, R8, 0x800000, RZ ;  /* 0x0080000008087824 */ /* 0x000fc400078e00ff */
[-C--:B------:R-:W-:Y:S01]  /*0c00*/  FFMA.SAT R18, R23, R10.reuse, 0.5 ;  /* 0x3f00000017127423 */ /* 0x080fe2000000200a */
[----:B------:R-:W-:Y:S01]  /*0c10*/  FFMA R12, R9, 1.925963033500011079e-08, R12 ;  /* 0x32a57060090c7823 */ /* 0x000fe2000000000c */
[-C--:B------:R-:W-:Y:S01]  /*0c20*/  FFMA.RM R9, R16, R11.reuse, 12582913 ;  /* 0x4b40000110097423 */ /* 0x080fe2000000400b */
[----:B------:R-:W-:Y:S01]  /*0c30*/  FFMA R14, R25, 1.4426950216293334961, -R14 ;  /* 0x3fb8aa3b190e7823 */ /* 0x000fe2000000080e */
[----:B------:R-:W-:Y:S02]  /*0c40*/  FADD R27, R19, -R0 ;  /* 0x80000000131b7221 */ /* 0x000fe40000000000 */
[----:B------:R-:W-:Y:S01]  /*0c50*/  FADD R16, R9, -12583039 ;  /* 0xcb40007f09107421 */ /* 0x000fe20000000000 */
[----:B------:R-:W-:Y:S01]  /*0c60*/  FFMA R14, R25, 1.925963033500011079e-08, R14 ;  /* 0x32a57060190e7823 */ /* 0x000fe2000000000e */
[----:B------:R-:W-:Y:S01]  /*0c70*/  FADD R25, R13, -R0 ;  /* 0x800000000d197221 */ /* 0x000fe20000000000 */
[-C--:B------:R-:W-:Y:S01]  /*0c80*/  FFMA.RM R13, R18, R11.reuse, 12582913 ;  /* 0x4b400001120d7423 */ /* 0x080fe2000000400b */
[----:B------:R-:W-:Y:S01]  /*0c90*/  FFMA R16, R21, 1.4426950216293334961, -R16 ;  /* 0x3fb8aa3b15107823 */ /* 0x000fe20000000810 */
[----:B------:R-:W0:Y:S01]  /*0ca0*/  MUFU.EX2 R12, R12 ;  /* 0x0000000c000c7308 */ /* 0x000e220000000800 */
[-C--:B------:R-:W-:Y:S01]  /*0cb0*/  FFMA.SAT R22, R25, R10.reuse, 0.5 ;  /* 0x3f00000019167423 */ /* 0x080fe2000000200a */
[----:B------:R-:W-:Y:S01]  /*0cc0*/  FADD R20, R13, -12583039 ;  /* 0xcb40007f0d147421 */ /* 0x000fe20000000000 */
[----:B------:R-:W-:Y:S01]  /*0cd0*/  FFMA R18, R21, 1.925963033500011079e-08, R16 ;  /* 0x32a5706015127823 */ /* 0x000fe20000000010 */
[----:B------:R-:W-:Y:S01]  /*0ce0*/  FADD R21, R17, -R0 ;  /* 0x8000000011157221 */ /* 0x000fe20000000000 */
[-C--:B------:R-:W-:Y:S01]  /*0cf0*/  FFMA.RM R16, R22, R11.reuse, 12582913 ;  /* 0x4b40000116107423 */ /* 0x080fe2000000400b */
[----:B------:R-:W-:Y:S01]  /*0d00*/  FFMA R20, R23, 1.4426950216293334961, -R20 ;  /* 0x3fb8aa3b17147823 */ /* 0x000fe20000000814 */
[-C--:B------:R-:W-:Y:S01]  /*0d10*/  FFMA.SAT R26, R27, R10.reuse, 0.5 ;  /* 0x3f0000001b1a7423 */ /* 0x080fe2000000200a */
[----:B------:R-:W1:Y:S01]  /*0d20*/  MUFU.EX2 R14, R14 ;  /* 0x0000000e000e7308 */ /* 0x000e620000000800 */
[----:B------:R-:W-:Y:S01]  /*0d30*/  FADD R24, R16, -12583039 ;  /* 0xcb40007f10187421 */ /* 0x000fe20000000000 */
[----:B------:R-:W-:Y:S01]  /*0d40*/  FFMA R22, R23, 1.925963033500011079e-08, R20 ;  /* 0x32a5706017167823 */ /* 0x000fe20000000014 */
[-C--:B------:R-:W-:Y:S01]  /*0d50*/  FFMA.RM R19, R26, R11.reuse, 12582913 ;  /* 0x4b4000011a137423 */ /* 0x080fe2000000400b */
[----:B------:R-:W-:Y:S01]  /*0d60*/  FADD R23, R15, -R0 ;  /* 0x800000000f177221 */ /* 0x000fe20000000000 */
[----:B------:R-:W-:Y:S01]  /*0d70*/  FFMA R24, R25, 1.4426950216293334961, -R24 ;  /* 0x3fb8aa3b19187823 */ /* 0x000fe20000000818 */
[----:B------:R-:W-:Y:S01]  /*0d80*/  SHF.L.U32 R13, R13, 0x17, RZ ;  /* 0x000000170d0d7819 */ /* 0x000fe200000006ff */
[----:B------:R-:W-:Y:S01]  /*0d90*/  FADD R26, R19, -12583039 ;  /* 0xcb40007f131a7421 */ /* 0x000fe20000000000 */
[----:B------:R-:W2:Y:S01]  /*0da0*/  MUFU.EX2 R18, R18 ;  /* 0x0000001200127308 */ /* 0x000ea20000000800 */
[----:B------:R-:W-:Y:S01]  /*0db0*/  FFMA R20, R25, 1.925963033500011079e-08, R24 ;  /* 0x32a5706019147823 */ /* 0x000fe20000000018 */
[-C--:B------:R-:W-:Y:S01]  /*0dc0*/  FFMA.SAT R24, R21, R10.reuse, 0.5 ;  /* 0x3f00000015187423 */ /* 0x080fe2000000200a */
[----:B------:R-:W-:Y:S01]  /*0dd0*/  FFMA.SAT R28, R23, R10, 0.5 ;  /* 0x3f000000171c7423 */ /* 0x000fe2000000200a */
[----:B------:R-:W-:Y:S01]  /*0de0*/  SHF.L.U32 R10, R7, 0x17, RZ ;  /* 0x00000017070a7819 */ /* 0x000fe200000006ff */
[C---:B------:R-:W-:Y:S01]  /*0df0*/  FFMA R26, R27.reuse, 1.4426950216293334961, -R26 ;  /* 0x3fb8aa3b1b1a7823 */ /* 0x040fe2000000081a */
[-C--:B------:R-:W-:Y:S01]  /*0e00*/  FFMA.RM R15, R24, R11.reuse, 12582913 ;  /* 0x4b400001180f7423 */ /* 0x080fe2000000400b */
[----:B------:R-:W-:Y:S01]  /*0e10*/  FFMA.RM R11, R28, R11, 12582913 ;  /* 0x4b4000011c0b7423 */ /* 0x000fe2000000400b */
[----:B------:R-:W3:Y:S01]  /*0e20*/  MUFU.EX2 R17, R22 ;  /* 0x0000001600117308 */ /* 0x000ee20000000800 */
[----:B------:R-:W-:Y:S01]  /*0e30*/  FFMA R26, R27, 1.925963033500011079e-08, R26 ;  /* 0x32a570601b1a7823 */ /* 0x000fe2000000001a */
[----:B------:R-:W-:Y:S01]  /*0e40*/  FADD R24, R15, -12583039 ;  /* 0xcb40007f0f187421 */ /* 0x000fe20000000000 */
[----:B0-----:R-:W-:Y:S01]  /*0e50*/  FFMA R3, R10, R12, R3 ;  /* 0x0000000c0a037223 */ /* 0x001fe20000000003 */
[----:B------:R-:W-:Y:S01]  /*0e60*/  FADD R12, R11, -12583039 ;  /* 0xcb40007f0b0c7421 */ /* 0x000fe20000000000 */
[----:B------:R-:W-:Y:S01]  /*0e70*/  SHF.L.U32 R10, R9, 0x17, RZ ;  /* 0x00000017090a7819 */ /* 0x000fe200000006ff */
[----:B------:R-:W-:Y:S01]  /*0e80*/  FFMA R24, R21, 1.4426950216293334961, -R24 ;  /* 0x3fb8aa3b15187823 */ /* 0x000fe20000000818 */
[----:B-1----:R-:W-:Y:S01]  /*0e90*/  FFMA R3, R8, R14, R3 ;  /* 0x0000000e08037223 */ /* 0x002fe20000000003 */
[----:B------:R-:W0:Y:S01]  /*0ea0*/  MUFU.EX2 R20, R20 ;  /* 0x0000001400147308 */ /* 0x000e220000000800 */
[----:B------:R-:W-:Y:S01]  /*0eb0*/  FFMA R12, R23, 1.4426950216293334961, -R12 ;  /* 0x3fb8aa3b170c7823 */ /* 0x000fe2000000080c */
[----:B------:R-:W-:Y:S01]  /*0ec0*/  FFMA R24, R21, 1.925963033500011079e-08, R24 ;  /* 0x32a5706015187823 */ /* 0x000fe20000000018 */
[----:B--2---:R-:W-:Y:S01]  /*0ed0*/  FFMA R10, R10, R18, R3 ;  /* 0x000000120a0a7223 */ /* 0x004fe20000000003 */
[----:B------:R-:W-:Y:S01]  /*0ee0*/  SHF.L.U32 R16, R16, 0x17, RZ ;  /* 0x0000001710107819 */ /* 0x000fe200000006ff */
[----:B------:R-:W-:Y:S01]  /*0ef0*/  FFMA R12, R23, 1.925963033500011079e-08, R12 ;  /* 0x32a57060170c7823 */ /* 0x000fe2000000000c */
[----:B------:R-:W-:Y:S01]  /*0f00*/  IMAD.SHL.U32 R19, R19, 0x800000, RZ ;  /* 0x0080000013137824 */ /* 0x000fe200078e00ff */
[----:B------:R-:W-:Y:S01]  /*0f10*/  SHF.L.U32 R8, R15, 0x17, RZ ;  /* 0x000000170f087819 */ /* 0x000fe200000006ff */
[----:B------:R-:W1:Y:S01]  /*0f20*/  MUFU.EX2 R7, R26 ;  /* 0x0000001a00077308 */ /* 0x000e620000000800 */
[----:B---3--:R-:W-:-:S07]  /*0f30*/  FFMA R13, R13, R17, R10 ;  /* 0x000000110d0d7223 */ /* 0x008fce000000000a */
[----:B------:R-:W2:Y:S01]  /*0f40*/  MUFU.EX2 R24, R24 ;  /* 0x0000001800187308 */ /* 0x000ea20000000800 */
[----:B0-----:R-:W-:-:S07]  /*0f50*/  FFMA R16, R16, R20, R13 ;  /* 0x0000001410107223 */ /* 0x001fce000000000d */
[----:B------:R-:W0:Y:S01]  /*0f60*/  MUFU.EX2 R12, R12 ;  /* 0x0000000c000c7308 */ /* 0x000e220000000800 */
[----:B-1----:R-:W-:-:S04]  /*0f70*/  FFMA R7, R19, R7, R16 ;  /* 0x0000000713077223 */ /* 0x002fc80000000010 */
[----:B--2---:R-:W-:Y:S01]  /*0f80*/  FFMA R7, R8, R24, R7 ;  /* 0x0000001808077223 */ /* 0x004fe20000000007 */
[----:B------:R-:W-:Y:S02]  /*0f90*/  IADD3 R8, P0, PT, R4, 0x20, RZ ;  /* 0x0000002004087810 */ /* 0x000fe40007f1e0ff */
[----:B------:R-:W-:Y:S02]  /*0fa0*/  SHF.L.U32 R4, R11, 0x17, RZ ;  /* 0x000000170b047819 */ /* 0x000fe400000006ff */
[----:B------:R-:W-:-:S03]  /*0fb0*/  IADD3.X R5, PT, PT, RZ, R5, RZ, P0, !PT ;  /* 0x00000005ff057210 */ /* 0x000fc600007fe4ff */
[----:B0-----:R-:W-:Y:S01]  /*0fc0*/  FFMA R3, R4, R12, R7 ;  /* 0x0000000c04037223 */ /* 0x001fe20000000007 */
[----:B------:R-:W-:Y:S06]  /*0fd0*/  BRA.U UP1, `(.L_x_8) ;  /* 0xfffffff901a07547 */ /* 0x000fec000b83ffff */
.L_x_7:
        /* <DEDUP_REMOVED lines=10> */
[----:B------:R0:W4:Y:S01]  /*1080*/  LDG.E R15, desc[UR10][R8.64+0xc] ;  /* 0x00000c0a080f7981 */ /* 0x000122000c1e1900 */
[----:B------:R-:W-:Y:S01]  /*1090*/  IMAD.MOV.U32 R12, RZ, RZ, 0x3bbb989d ;  /* 0x3bbb989dff0c7424 */ /* 0x000fe200078e00ff */
[----:B------:R-:W-:-:S02]  /*10a0*/  MOV R14, 0x437c0000 ;  /* 0x437c0000000e7802 */ /* 0x000fc40000000f00 */
[----:B------:R-:W-:Y:S01]  /*10b0*/  IADD3 R6, PT, PT, R6, 0x4, RZ ;  /* 0x0000000406067810 */ /* 0x000fe20007ffe0ff */
[----:B--2--5:R-:W-:-:S04]  /*10c0*/  FADD R7, R5, -R0 ;  /* 0x8000000005077221 */ /* 0x024fc80000000000 */
[----:B------:R-:W-:Y:S01]  /*10d0*/  FFMA.SAT R4, R7, R12, 0.5 ;  /* 0x3f00000007047423 */ /* 0x000fe2000000200c */
[----:B---3--:R-:W-:-:S03]  /*10e0*/  FADD R11, R11, -R0 ;  /* 0x800000000b0b7221 */ /* 0x008fc60000000000 */
[----:B------:R-:W-:Y:S01]  /*10f0*/  FFMA.RM R4, R4, R14, 12582913 ;  /* 0x4b40000104047423 */ /* 0x000fe2000000400e */
[--C-:B----4-:R-:W-:Y:S01]  /*1100*/  FADD R13, R13, -R0.reuse ;  /* 0x800000000d0d7221 */ /* 0x110fe20000000000 */
[-C--:B------:R-:W-:Y:S02]  /*1110*/  FFMA.SAT R5, R11, R12.reuse, 0.5 ;  /* 0x3f0000000b057423 */ /* 0x080fe4000000200c */
[C---:B------:R-:W-:Y:S01]  /*1120*/  FADD R10, R4.reuse, -12583039 ;  /* 0xcb40007f040a7421 */ /* 0x040fe20000000000 */
[----:B0-----:R-:W-:Y:S01]  /*1130*/  FFMA.SAT R9, R13, R12, 0.5 ;  /* 0x3f0000000d097423 */ /* 0x001fe2000000200c */
[-C--:B------:R-:W-:Y:S01]  /*1140*/  FFMA.RM R5, R5, R14.reuse, 12582913 ;  /* 0x4b40000105057423 */ /* 0x080fe2000000400e */
[----:B------:R-:W-:Y:S01]  /*1150*/  FADD R15, R15, -R0 ;  /* 0x800000000f0f7221 */ /* 0x000fe20000000000 */
[----:B------:R-:W-:Y:S01]  /*1160*/  FFMA R10, R7, 1.4426950216293334961, -R10 ;  /* 0x3fb8aa3b070a7823 */ /* 0x000fe2000000080a */
[----:B------:R-:W-:Y:S01]  /*1170*/  SHF.L.U32 R4, R4, 0x17, RZ ;  /* 0x0000001704047819 */ /* 0x000fe200000006ff */
[C---:B------:R-:W-:Y:S01]  /*1180*/  FADD R8, R5.reuse, -12583039 ;  /* 0xcb40007f05087421 */ /* 0x040fe20000000000 */
[----:B------:R-:W-:Y:S01]  /*1190*/  SHF.L.U32 R5, R5, 0x17, RZ ;  /* 0x0000001705057819 */ /* 0x000fe200000006ff */
[----:B------:R-:W-:Y:S01]  /*11a0*/  FFMA R10, R7, 1.925963033500011079e-08, R10 ;  /* 0x32a57060070a7823 */ /* 0x000fe2000000000a */
[----:B------:R-:W-:Y:S01]  /*11b0*/  FFMA.RM R7, R9, R14, 12582913 ;  /* 0x4b40000109077423 */ /* 0x000fe2000000400e */
[----:B------:R-:W-:Y:S01]  /*11c0*/  FFMA.SAT R9, R15, R12, 0.5 ;  /* 0x3f0000000f097423 */ /* 0x000fe2000000200c */
[----:B------:R-:W-:-:S02]  /*11d0*/  FFMA R8, R11, 1.4426950216293334961, -R8 ;  /* 0x3fb8aa3b0b087823 */ /* 0x000fc40000000808 */
[----:B------:R-:W-:Y:S01]  /*11e0*/  FADD R12, R7, -12583039 ;  /* 0xcb40007f070c7421 */ /* 0x000fe20000000000 */
[----:B------:R-:W-:Y:S01]  /*11f0*/  FFMA.RM R9, R9, R14, 12582913 ;  /* 0x4b40000109097423 */ /* 0x000fe2000000400e */
[----:B------:R-:W-:Y:S01]  /*1200*/  FFMA R8, R11, 1.925963033500011079e-08, R8 ;  /* 0x32a570600b087823 */ /* 0x000fe20000000008 */
[----:B------:R-:W0:Y:S01]  /*1210*/  MUFU.EX2 R10, R10 ;  /* 0x0000000a000a7308 */ /* 0x000e220000000800 */
[----:B------:R-:W-:Y:S01]  /*1220*/  FFMA R12, R13, 1.4426950216293334961, -R12 ;  /* 0x3fb8aa3b0d0c7823 */ /* 0x000fe2000000080c */
[----:B------:R-:W-:Y:S01]  /*1230*/  FADD R14, R9, -12583039 ;  /* 0xcb40007f090e7421 */ /* 0x000fe20000000000 */
[----:B------:R-:W-:Y:S02]  /*1240*/  IMAD.SHL.U32 R7, R7, 0x800000, RZ ;  /* 0x0080000007077824 */ /* 0x000fe400078e00ff */
[----:B------:R-:W-:Y:S01]  /*1250*/  FFMA R12, R13, 1.925963033500011079e-08, R12 ;  /* 0x32a570600d0c7823 */ /* 0x000fe2000000000c */
[C---:B------:R-:W-:Y:S02]  /*1260*/  FFMA R14, R15.reuse, 1.4426950216293334961, -R14 ;  /* 0x3fb8aa3b0f0e7823 */ /* 0x040fe4000000080e */
[----:B------:R-:W1:Y:S02]  /*1270*/  MUFU.EX2 R8, R8 ;  /* 0x0000000800087308 */ /* 0x000e640000000800 */
[----:B------:R-:W-:-:S06]  /*1280*/  FFMA R14, R15, 1.925963033500011079e-08, R14 ;  /* 0x32a570600f0e7823 */ /* 0x000fcc000000000e */
[----:B------:R-:W2:Y:S01]  /*1290*/  MUFU.EX2 R12, R12 ;  /* 0x0000000c000c7308 */ /* 0x000ea20000000800 */
[----:B0-----:R-:W-:Y:S01]  /*12a0*/  FFMA R4, R4, R10, R3 ;  /* 0x0000000a04047223 */ /* 0x001fe20000000003 */
[----:B------:R-:W-:-:S06]  /*12b0*/  SHF.L.U32 R3, R9, 0x17, RZ ;  /* 0x0000001709037819 */ /* 0x000fcc00000006ff */
[----:B------:R-:W0:Y:S01]  /*12c0*/  MUFU.EX2 R14, R14 ;  /* 0x0000000e000e7308 */ /* 0x000e220000000800 */
[----:B-1----:R-:W-:-:S04]  /*12d0*/  FFMA R4, R5, R8, R4 ;  /* 0x0000000805047223 */ /* 0x002fc80000000004 */
[----:B--2---:R-:W-:-:S04]  /*12e0*/  FFMA R4, R7, R12, R4 ;  /* 0x0000000c07047223 */ /* 0x004fc80000000004 */
[----:B0-----:R-:W-:-:S07]  /*12f0*/  FFMA R3, R3, R14, R4 ;  /* 0x0000000e03037223 */ /* 0x001fce0000000004 */
.L_x_9:
[----:B------:R-:W-:Y:S05]  /*1300*/  BRA.U !UP1, `(.L_x_6) ;  /* 0x0000000109b07547 */ /* 0x000fea000b800000 */
[----:B------:R-:W-:Y:S02]  /*1310*/  UISETP.NE.AND UP0, UPT, UR5, 0x1, UPT ;  /* 0x000000010500788c */ /* 0x000fe4000bf05270 */
[----:B------:R-:W-:-:S04]  /*1320*/  ULOP3.LUT UR4, UR6, 0x1, URZ, 0xc0, !UPT ;  /* 0x0000000106047892 */ /* 0x000fc8000f8ec0ff */
[----:B------:R-:W-:-:S03]  /*1330*/  UISETP.NE.U32.AND UP1, UPT, UR4, 0x1, UPT ;  /* 0x000000010400788c */ /* 0x000fc6000bf25070 */
[----:B------:R-:W-:Y:S08]  /*1340*/  BRA.U !UP0, `(.L_x_10) ;  /* 0x0000000108647547 */ /* 0x000ff0000b800000 */
[----:B------:R-:W0:Y:S02]  /*1350*/  LDC.64 R4, c[0x0][0x380] ;  /* 0x0000e000ff047b82 */ /* 0x000e240000000a00 */
[----:B0-----:R-:W-:-:S05]  /*1360*/  IMAD.WIDE.U32 R4, R6, 0x4, R4 ;  /* 0x0000000406047825 */ /* 0x001fca00078e0004 */
[----:B------:R-:W2:Y:S04]  /*1370*/  LDG.E R7, desc[UR10][R4.64] ;  /* 0x0000000a04077981 */ /* 0x000ea8000c1e1900 */
[----:B------:R-:W3:Y:S01]  /*1380*/  LDG.E R11, desc[UR10][R4.64+0x4] ;  /* 0x0000040a040b7981 */ /* 0x000ee2000c1e1900 */
[----:B------:R-:W-:Y:S02]  /*1390*/  HFMA2 R8, -RZ, RZ, 0.96630859375, -0.0022525787353515625 ;  /* 0x3bbb989dff087431 */ /* 0x000fe400000001ff */
[----:B------:R-:W-:Y:S01]  /*13a0*/  IMAD.MOV.U32 R10, RZ, RZ, 0x437c0000 ;  /* 0x437c0000ff0a7424 */ /* 0x000fe200078e00ff */
[----:B------:R-:W-:Y:S01]  /*13b0*/  IADD3 R6, PT, PT, R6, 0x2, RZ ;  /* 0x0000000206067810 */ /* 0x000fe20007ffe0ff */
[----:B--2--5:R-:W-:-:S04]  /*13c0*/  FADD R7, R7, -R0 ;  /* 0x8000000007077221 */ /* 0x024fc80000000000 */
[----:B------:R-:W-:Y:S01]  /*13d0*/  FFMA.SAT R9, R7, R8, 0.5 ;  /* 0x3f00000007097423 */ /* 0x000fe20000002008 */
[----:B---3--:R-:W-:-:S03]  /*13e0*/  FADD R11, R11, -R0 ;  /* 0x800000000b0b7221 */ /* 0x008fc60000000000 */
[----:B------:R-:W-:Y:S01]  /*13f0*/  FFMA.RM R9, R9, R10, 12582913 ;  /* 0x4b40000109097423 */ /* 0x000fe2000000400a */
[----:B------:R-:W-:-:S03]  /*1400*/  FFMA.SAT R13, R11, R8, 0.5 ;  /* 0x3f0000000b0d7423 */ /* 0x000fc60000002008 */
[----:B------:R-:W-:Y:S01]  /*1410*/  FADD R8, R9, -12583039 ;  /* 0xcb40007f09087421 */ /* 0x000fe20000000000 */
[----:B------:R-:W-:-:S03]  /*1420*/  FFMA.RM R13, R13, R10, 12582913 ;  /* 0x4b4000010d0d7423 */ /* 0x000fc6000000400a */
[----:B------:R-:W-:Y:S01]  /*1430*/  FFMA R8, R7, 1.4426950216293334961, -R8 ;  /* 0x3fb8aa3b07087823 */ /* 0x000fe20000000808 */
[C---:B------:R-:W-:Y:S01]  /*1440*/  FADD R4, R13.reuse, -12583039 ;  /* 0xcb40007f0d047421 */ /* 0x040fe20000000000 */
[----:B------:R-:W-:Y:S02]  /*1450*/  SHF.L.U32 R10, R13, 0x17, RZ ;  /* 0x000000170d0a7819 */ /* 0x000fe400000006ff */
[----:B------:R-:W-:Y:S01]  /*1460*/  FFMA R8, R7, 1.925963033500011079e-08, R8 ;  /* 0x32a5706007087823 */ /* 0x000fe20000000008 */
[----:B------:R-:W-:-:S04]  /*1470*/  FFMA R4, R11, 1.4426950216293334961, -R4 ;  /* 0x3fb8aa3b0b047823 */ /* 0x000fc80000000804 */
[----:B------:R-:W-:Y:S01]  /*1480*/  FFMA R11, R11, 1.925963033500011079e-08, R4 ;  /* 0x32a570600b0b7823 */ /* 0x000fe20000000004 */
[----:B------:R-:W0:Y:S01]  /*1490*/  MUFU.EX2 R8, R8 ;  /* 0x0000000800087308 */ /* 0x000e220000000800 */
[----:B------:R-:W-:-:S07]  /*14a0*/  SHF.L.U32 R4, R9, 0x17, RZ ;  /* 0x0000001709047819 */ /* 0x000fce00000006ff */
[----:B------:R-:W1:Y:S01]  /*14b0*/  MUFU.EX2 R11, R11 ;  /* 0x0000000b000b7308 */ /* 0x000e620000000800 */
[----:B0-----:R-:W-:-:S04]  /*14c0*/  FFMA R3, R4, R8, R3 ;  /* 0x0000000804037223 */ /* 0x001fc80000000003 */
[----:B-1----:R-:W-:-:S07]  /*14d0*/  FFMA R3, R10, R11, R3 ;  /* 0x0000000b0a037223 */ /* 0x002fce0000000003 */
.L_x_10:
[----:B------:R-:W-:Y:S05]  /*14e0*/  BRA.U UP1, `(.L_x_6) ;  /* 0x0000000101387547 */ /* 0x000fea000b800000 */
[----:B------:R-:W0:Y:S02]  /*14f0*/  LDC.64 R4, c[0x0][0x380] ;  /* 0x0000e000ff047b82 */ /* 0x000e240000000a00 */
[----:B0-----:R-:W-:-:S06]  /*1500*/  IMAD.WIDE.U32 R6, R6, 0x4, R4 ;  /* 0x0000000406067825 */ /* 0x001fcc00078e0004 */
[----:B------:R-:W2:Y:S01]  /*1510*/  LDG.E R7, desc[UR10][R6.64] ;  /* 0x0000000a06077981 */ /* 0x000ea2000c1e1900 */
[----:B------:R-:W-:Y:S01]  /*1520*/  IMAD.MOV.U32 R5, RZ, RZ, 0x3bbb989d ;  /* 0x3bbb989dff057424 */ /* 0x000fe200078e00ff */
[----:B------:R-:W-:Y:S01]  /*1530*/  MOV R8, 0x437c0000 ;  /* 0x437c000000087802 */ /* 0x000fe20000000f00 */
[----:B--2--5:R-:W-:-:S04]  /*1540*/  FADD R4, R7, -R0 ;  /* 0x8000000007047221 */ /* 0x024fc80000000000 */
[----:B------:R-:W-:-:S04]  /*1550*/  FFMA.SAT R5, R4, R5, 0.5 ;  /* 0x3f00000004057423 */ /* 0x000fc80000002005 */
[----:B------:R-:W-:-:S04]  /*1560*/  FFMA.RM R5, R5, R8, 12582913 ;  /* 0x4b40000105057423 */ /* 0x000fc80000004008 */
[----:B------:R-:W-:-:S04]  /*1570*/  FADD R9, R5, -12583039 ;  /* 0xcb40007f05097421 */ /* 0x000fc80000000000 */
[----:B------:R-:W-:-:S04]  /*1580*/  FFMA R9, R4, 1.4426950216293334961, -R9 ;  /* 0x3fb8aa3b04097823 */ /* 0x000fc80000000809 */
[----:B------:R-:W-:Y:S01]  /*1590*/  FFMA R9, R4, 1.925963033500011079e-08, R9 ;  /* 0x32a5706004097823 */ /* 0x000fe20000000009 */
[----:B------:R-:W-:-:S05]  /*15a0*/  SHF.L.U32 R4, R5, 0x17, RZ ;  /* 0x0000001705047819 */ /* 0x000fca00000006ff */
[----:B------:R-:W0:Y:S02]  /*15b0*/  MUFU.EX2 R9, R9 ;  /* 0x0000000900097308 */ /* 0x000e240000000800 */
[----:B0-----:R-:W-:-:S07]  /*15c0*/  FFMA R3, R4, R9, R3 ;  /* 0x0000000904037223 */ /* 0x001fce0000000003 */
.L_x_6:
[----:B------:R-:W0:Y:S02]  /*15d0*/  LDC.64 R4, c[0x0][0x380] ;  /* 0x0000e000ff047b82 */ /* 0x000e240000000a00 */
[----:B0-----:R-:W-:-:S06]  /*15e0*/  IMAD.WIDE R4, R2, 0x4, R4 ;  /* 0x0000000402047825 */ /* 0x001fcc00078e0204 */
[----:B------:R-:W2:Y:S01]  /*15f0*/  LDG.E R5, desc[UR10][R4.64] ;  /* 0x0000000a04057981 */ /* 0x000ea2000c1e1900 */
[----:B------:R-:W-:Y:S02]  /*1600*/  HFMA2 R7, -RZ, RZ, 0.96630859375, -0.0022525787353515625 ;  /* 0x3bbb989dff077431 */ /* 0x000fe400000001ff */
[----:B------:R-:W-:Y:S01]  /*1610*/  IMAD.MOV.U32 R9, RZ, RZ, 0x437c0000 ;  /* 0x437c0000ff097424 */ /* 0x000fe200078e00ff */
[----:B------:R-:W0:Y:S01]  /*1620*/  MUFU.RCP R8, R3 ;  /* 0x0000000300087308 */ /* 0x000e220000001000 */
[----:B------:R-:W-:Y:S01]  /*1630*/  BSSY.RECONVERGENT B0, `(.L_x_11) ;  /* 0x0000014000007945 */ /* 0x000fe20003800200 */
[----:B--2--5:R-:W-:Y:S01]  /*1640*/  FADD R0, R5, -R0 ;  /* 0x8000000005007221 */ /* 0x024fe20000000000 */
[----:B0-----:R-:W-:-:S03]  /*1650*/  FFMA R5, R8, -R3, 1 ;  /* 0x3f80000008057423 */ /* 0x001fc60000000803 */
[----:B------:R-:W-:Y:S01]  /*1660*/  FFMA.SAT R6, R0, R7, 0.5 ;  /* 0x3f00000000067423 */ /* 0x000fe20000002007 */
[----:B------:R-:W-:-:S03]  /*1670*/  FFMA R5, R8, R5, R8 ;  /* 0x0000000508057223 */ /* 0x000fc60000000008 */
[----:B------:R-:W-:-:S04]  /*1680*/  FFMA.RM R6, R6, R9, 12582913 ;  /* 0x4b40000106067423 */ /* 0x000fc80000004009 */
[----:B------:R-:W-:-:S04]  /*1690*/  FADD R7, R6, -12583039 ;  /* 0xcb40007f06077421 */ /* 0x000fc80000000000 */
[----:B------:R-:W-:-:S04]  /*16a0*/  FFMA R7, R0, 1.4426950216293334961, -R7 ;  /* 0x3fb8aa3b00077823 */ /* 0x000fc80000000807 */
[----:B------:R-:W-:Y:S01]  /*16b0*/  FFMA R7, R0, 1.925963033500011079e-08, R7 ;  /* 0x32a5706000077823 */ /* 0x000fe20000000007 */
[----:B------:R-:W-:-:S05]  /*16c0*/  SHF.L.U32 R0, R6, 0x17, RZ ;  /* 0x0000001706007819 */ /* 0x000fca00000006ff */
[----:B------:R-:W0:Y:S02]  /*16d0*/  MUFU.EX2 R7, R7 ;  /* 0x0000000700077308 */ /* 0x000e240000000800 */
[----:B0-----:R-:W-:-:S06]  /*16e0*/  FMUL R0, R0, R7 ;  /* 0x0000000700007220 */ /* 0x001fcc0000400000 */
[----:B------:R-:W0:Y:S01]  /*16f0*/  FCHK P0, R0, R3 ;  /* 0x0000000300007302 */ /* 0x000e220000000000 */
[----:B------:R-:W-:-:S04]  /*1700*/  FFMA R4, R0, R5, RZ ;  /* 0x0000000500047223 */ /* 0x000fc800000000ff */
[----:B------:R-:W-:-:S04]  /*1710*/  FFMA R6, R4, -R3, R0 ;  /* 0x8000000304067223 */ /* 0x000fc80000000000 */
[----:B------:R-:W-:Y:S01]  /*1720*/  FFMA R9, R5, R6, R4 ;  /* 0x0000000605097223 */ /* 0x000fe20000000004 */
[----:B0-----:R-:W-:Y:S06]  /*1730*/  @!P0 BRA `(.L_x_12) ;  /* 0x00000000000c8947 */ /* 0x001fec0003800000 */
[----:B------:R-:W-:-:S07]  /*1740*/  MOV R4, 0x1760 ;  /* 0x0000176000047802 */ /* 0x000fce0000000f00 */
[----:B------:R-:W-:Y:S05]  /*1750*/  CALL.REL.NOINC `($__internal_0_$__cuda_sm3x_div_rn_noftz_f32_slowpath) ;  /* 0x0000000000187944 */ /* 0x000fea0003c00000 */
[----:B------:R-:W-:-:S07]  /*1760*/  MOV R9, R0 ;  /* 0x0000000000097202 */ /* 0x000fce0000000f00 */
.L_x_12:
[----:B------:R-:W-:Y:S05]  /*1770*/  BSYNC.RECONVERGENT B0 ;  /* 0x0000000000007941 */ /* 0x000fea0003800200 */
.L_x_11:
[----:B------:R-:W0:Y:S02]  /*1780*/  LDC.64 R4, c[0x0][0x388] ;  /* 0x0000e200ff047b82 */ /* 0x000e240000000a00 */
[----:B0-----:R-:W-:-:S05]  /*1790*/  IMAD.WIDE R2, R2, 0x4, R4 ;  /* 0x0000000402027825 */ /* 0x001fca00078e0204 */
[----:B------:R-:W-:Y:S01]  /*17a0*/  STG.E desc[UR10][R2.64], R9 ;  /* 0x0000000902007986 */ /* 0x000fe2000c10190a */
[----:B------:R-:W-:Y:S05]  /*17b0*/  EXIT ;  /* 0x000000000000794d */ /* 0x000fea0003800000 */
        .weak           $__internal_0_$__cuda_sm3x_div_rn_noftz_f32_slowpath
        .type           $__internal_0_$__cuda_sm3x_div_rn_noftz_f32_slowpath,@function
        .size           $__internal_0_$__cuda_sm3x_div_rn_noftz_f32_slowpath,(.L_x_25 - $__internal_0_$__cuda_sm3x_div_rn_noftz_f32_slowpath)
$__internal_0_$__cuda_sm3x_div_rn_noftz_f32_slowpath:
[----:B------:R-:W-:Y:S01]  /*17c0*/  SHF.R.U32.HI R6, RZ, 0x17, R3 ;  /* 0x00000017ff067819 */ /* 0x000fe20000011603 */
[----:B------:R-:W-:Y:S01]  /*17d0*/  BSSY.RECONVERGENT B1, `(.L_x_13) ;  /* 0x0000063000017945 */ /* 0x000fe20003800200 */
[----:B------:R-:W-:Y:S02]  /*17e0*/  SHF.R.U32.HI R5, RZ, 0x17, R0 ;  /* 0x00000017ff057819 */ /* 0x000fe40000011600 */
[----:B------:R-:W-:Y:S02]  /*17f0*/  LOP3.LUT R11, R6, 0xff, RZ, 0xc0, !PT ;  /* 0x000000ff060b7812 */ /* 0x000fe400078ec0ff */
[----:B------:R-:W-:Y:S02]  /*1800*/  LOP3.LUT R8, R5, 0xff, RZ, 0xc0, !PT ;  /* 0x000000ff05087812 */ /* 0x000fe400078ec0ff */
[----:B------:R-:W-:Y:S02]  /*1810*/  IADD3 R9, PT, PT, R11, -0x1, RZ ;  /* 0xffffffff0b097810 */ /* 0x000fe40007ffe0ff */
[----:B------:R-:W-:Y:S01]  /*1820*/  MOV R5, R0 ;  /* 0x0000000000057202 */ /* 0x000fe20000000f00 */
[----:B------:R-:W-:Y:S01]  /*1830*/  VIADD R7, R8, 0xffffffff ;  /* 0xffffffff08077836 */ /* 0x000fe20000000000 */
[----:B------:R-:W-:-:S04]  /*1840*/  ISETP.GT.U32.AND P0, PT, R9, 0xfd, PT ;  /* 0x000000fd0900780c */ /* 0x000fc80003f04070 */
[----:B------:R-:W-:-:S13]  /*1850*/  ISETP.GT.U32.OR P0, PT, R7, 0xfd, P0 ;  /* 0x000000fd0700780c */ /* 0x000fda0000704470 */
[----:B------:R-:W-:Y:S01]  /*1860*/  @!P0 MOV R6, RZ ;  /* 0x000000ff00068202 */ /* 0x000fe20000000f00 */
[----:B------:R-:W-:Y:S06]  /*1870*/  @!P0 BRA `(.L_x_14) ;  /* 0x00000000005c8947 */ /* 0x000fec0003800000 */
[----:B------:R-:W-:Y:S02]  /*1880*/  FSETP.GTU.FTZ.AND P1, PT, |R3|, +INF , PT ;  /* 0x7f8000000300780b */ /* 0x000fe40003f3c200 */
[----:B------:R-:W-:-:S04]  /*1890*/  FSETP.GTU.FTZ.AND P0, PT, |R0|, +INF , PT ;  /* 0x7f8000000000780b */ /* 0x000fc80003f1c200 */
[----:B------:R-:W-:-:S13]  /*18a0*/  PLOP3.LUT P0, PT, P0, P1, PT, 0xf8, 0x8f ;  /* 0x00000000008f781c */ /* 0x000fda0000703f70 */
[----:B------:R-:W-:Y:S05]  /*18b0*/  @P0 BRA `(.L_x_15) ;  /* 0x00000004004c0947 */ /* 0x000fea0003800000 */
[----:B------:R-:W-:-:S13]  /*18c0*/  LOP3.LUT P0, RZ, R3, 0x7fffffff, R5, 0xc8, !PT ;  /* 0x7fffffff03ff7812 */ /* 0x000fda000780c805 */
[----:B------:R-:W-:Y:S05]  /*18d0*/  @!P0 BRA `(.L_x_16) ;  /* 0x00000004003c8947 */ /* 0x000fea0003800000 */
[C---:B------:R-:W-:Y:S02]  /*18e0*/  FSETP.NEU.FTZ.AND P2, PT, |R0|.reuse, +INF , PT ;  /* 0x7f8000000000780b */ /* 0x040fe40003f5d200 */
[----:B------:R-:W-:Y:S02]  /*18f0*/  FSETP.NEU.FTZ.AND P1, PT, |R3|, +INF , PT ;  /* 0x7f8000000300780b */ /* 0x000fe40003f3d200 */
[----:B------:R-:W-:-:S11]  /*1900*/  FSETP.NEU.FTZ.AND P0, PT, |R0|, +INF , PT ;  /* 0x7f8000000000780b */ /* 0x000fd60003f1d200 */
[----:B------:R-:W-:Y:S05]  /*1910*/  @!P1 BRA !P2, `(.L_x_16) ;  /* 0x00000004002c9947 */ /* 0x000fea0005000000 */
[----:B------:R-:W-:-:S04]  /*1920*/  LOP3.LUT P2, RZ, R5, 0x7fffffff, RZ, 0xc0, !PT ;  /* 0x7fffffff05ff7812 */ /* 0x000fc8000784c0ff */
[----:B------:R-:W-:-:S13]  /*1930*/  PLOP3.LUT P1, PT, P1, P2, PT, 0x2f, 0xf2 ;  /* 0x0000000000f2781c */ /* 0x000fda0000f24577 */
[----:B------:R-:W-:Y:S05]  /*1940*/  @P1 BRA `(.L_x_17) ;  /* 0x0000000400181947 */ /* 0x000fea0003800000 */
[----:B------:R-:W-:-:S04]  /*1950*/  LOP3.LUT P1, RZ, R3, 0x7fffffff, RZ, 0xc0, !PT ;  /* 0x7fffffff03ff7812 */ /* 0x000fc8000782c0ff */
[----:B------:R-:W-:-:S13]  /*1960*/  PLOP3.LUT P0, PT, P0, P1, PT, 0x2f, 0xf2 ;  /* 0x0000000000f2781c */ /* 0x000fda0000702577 */
[----:B------:R-:W-:Y:S05]  /*1970*/  @P0 BRA `(.L_x_18) ;  /* 0x0000000400000947 */ /* 0x000fea0003800000 */
[----:B------:R-:W-:Y:S02]  /*1980*/  ISETP.GE.AND P0, PT, R7, RZ, PT ;  /* 0x000000ff0700720c */ /* 0x000fe40003f06270 */
[----:B------:R-:W-:-:S11]  /*1990*/  ISETP.GE.AND P1, PT, R9, RZ, PT ;  /* 0x000000ff0900720c */ /* 0x000fd60003f26270 */
[----:B------:R-:W-:Y:S01]  /*19a0*/  @P0 MOV R6, RZ ;  /* 0x000000ff00060202 */ /* 0x000fe20000000f00 */
[----:B------:R-:W-:Y:S02]  /*19b0*/  @!P0 IMAD.MOV.U32 R6, RZ, RZ, -0x40 ;  /* 0xffffffc0ff068424 */ /* 0x000fe400078e00ff */
[----:B------:R-:W-:Y:S01]  /*19c0*/  @!P0 FFMA R5, R0, 1.84467440737095516160e+19, RZ ;  /* 0x5f80000000058823 */ /* 0x000fe200000000ff */
[----:B------:R-:W-:Y:S02]  /*19d0*/  @!P1 FFMA R3, R3, 1.84467440737095516160e+19, RZ ;  /* 0x5f80000003039823 */ /* 0x000fe400000000ff */
[----:B------:R-:W-:-:S07]  /*19e0*/  @!P1 IADD3 R6, PT, PT, R6, 0x40, RZ ;  /* 0x0000004006069810 */ /* 0x000fce0007ffe0ff */
.L_x_14:
[----:B------:R-:W-:Y:S01]  /*19f0*/  LEA R0, R11, 0xc0800000, 0x17 ;  /* 0xc08000000b007811 */ /* 0x000fe200078eb8ff */
[----:B------:R-:W-:Y:S01]  /*1a00*/  BSSY.RECONVERGENT B2, `(.L_x_19) ;  /* 0x0000036000027945 */ /* 0x000fe20003800200 */
[----:B------:R-:W-:Y:S02]  /*1a10*/  IADD3 R8, PT, PT, R8, -0x7f, RZ ;  /* 0xffffff8108087810 */ /* 0x000fe40007ffe0ff */
[----:B------:R-:W-:-:S03]  /*1a20*/  IADD3 R3, PT, PT, -R0, R3, RZ ;  /* 0x0000000300037210 */ /* 0x000fc60007ffe1ff */
[----:B------:R-:W-:Y:S01]  /*1a30*/  IMAD R0, R8, -0x800000, R5 ;  /* 0xff80000008007824 */ /* 0x000fe200078e0205 */
[----:B------:R-:W0:Y:S01]  /*1a40*/  MUFU.RCP R7, R3 ;  /* 0x0000000300077308 */ /* 0x000e220000001000 */
[----:B------:R-:W-:-:S04]  /*1a50*/  FADD.FTZ R9, -R3, -RZ ;  /* 0x800000ff03097221 */ /* 0x000fc80000010100 */
[----:B0-----:R-:W-:-:S04]  /*1a60*/  FFMA R10, R7, R9, 1 ;  /* 0x3f800000070a7423 */ /* 0x001fc80000000009 */
[----:B------:R-:W-:-:S04]  /*1a70*/  FFMA R12, R7, R10, R7 ;  /* 0x0000000a070c7223 */ /* 0x000fc80000000007 */
[----:B------:R-:W-:-:S04]  /*1a80*/  FFMA R5, R0, R12, RZ ;  /* 0x0000000c00057223 */ /* 0x000fc800000000ff */
[----:B------:R-:W-:-:S04]  /*1a90*/  FFMA R10, R9, R5, R0 ;  /* 0x00000005090a7223 */ /* 0x000fc80000000000 */
[----:B------:R-:W-:Y:S01]  /*1aa0*/  FFMA R7, R12, R10, R5 ;  /* 0x0000000a0c077223 */ /* 0x000fe20000000005 */
[----:B------:R-:W-:-:S03]  /*1ab0*/  IADD3 R5, PT, PT, R8, 0x7f, -R11 ;  /* 0x0000007f08057810 */ /* 0x000fc60007ffe80b */
[----:B------:R-:W-:Y:S02]  /*1ac0*/  FFMA R10, R9, R7, R0 ;  /* 0x00000007090a7223 */ /* 0x000fe40000000000 */
[----:B------:R-:W-:Y:S02]  /*1ad0*/  IMAD.IADD R5, R5, 0x1, R6 ;  /* 0x0000000105057824 */ /* 0x000fe400078e0206 */
[----:B------:R-:W-:-:S05]  /*1ae0*/  FFMA R0, R12, R10, R7 ;  /* 0x0000000a0c007223 */ /* 0x000fca0000000007 */
[----:B------:R-:W-:-:S04]  /*1af0*/  SHF.R.U32.HI R3, RZ, 0x17, R0 ;  /* 0x00000017ff037819 */ /* 0x000fc80000011600 */
[----:B------:R-:W-:-:S04]  /*1b00*/  LOP3.LUT R3, R3, 0xff, RZ, 0xc0, !PT ;  /* 0x000000ff03037812 */ /* 0x000fc800078ec0ff */
[----:B------:R-:W-:-:S04]  /*1b10*/  IADD3 R9, PT, PT, R3, R5, RZ ;  /* 0x0000000503097210 */ /* 0x000fc80007ffe0ff */
[----:B------:R-:W-:-:S04]  /*1b20*/  IADD3 R3, PT, PT, R9, -0x1, RZ ;  /* 0xffffffff09037810 */ /* 0x000fc80007ffe0ff */
[----:B------:R-:W-:-:S13]  /*1b30*/  ISETP.GE.U32.AND P0, PT, R3, 0xfe, PT ;  /* 0x000000fe0300780c */ /* 0x000fda0003f06070 */
[----:B------:R-:W-:Y:S05]  /*1b40*/  @!P0 BRA `(.L_x_20) ;  /* 0x0000000000808947 */ /* 0x000fea0003800000 */
[----:B------:R-:W-:-:S13]  /*1b50*/  ISETP.GT.AND P0, PT, R9, 0xfe, PT ;  /* 0x000000fe0900780c */ /* 0x000fda0003f04270 */
[----:B------:R-:W-:Y:S05]  /*1b60*/  @P0 BRA `(.L_x_21) ;  /* 0x00000000006c0947 */ /* 0x000fea0003800000 */
[----:B------:R-:W-:-:S13]  /*1b70*/  ISETP.GE.AND P0, PT, R9, 0x1, PT ;  /* 0x000000010900780c */ /* 0x000fda0003f06270 */
[----:B------:R-:W-:Y:S05]  /*1b80*/  @P0 BRA `(.L_x_22) ;  /* 0x0000000000740947 */ /* 0x000fea0003800000 */
[----:B------:R-:W-:Y:S02]  /*1b90*/  ISETP.GE.AND P0, PT, R9, -0x18, PT ;  /* 0xffffffe80900780c */ /* 0x000fe40003f06270 */
[----:B------:R-:W-:-:S11]  /*1ba0*/  LOP3.LUT R0, R0, 0x80000000, RZ, 0xc0, !PT ;  /* 0x8000000000007812 */ /* 0x000fd600078ec0ff */
[----:B------:R-:W-:Y:S05]  /*1bb0*/  @!P0 BRA `(.L_x_22) ;  /* 0x0000000000688947 */ /* 0x000fea0003800000 */
[CCC-:B------:R-:W-:Y:S01]  /*1bc0*/  FFMA.RZ R3, R12.reuse, R10.reuse, R7.reuse ;  /* 0x0000000a0c037223 */ /* 0x1c0fe2000000c007 */
[C---:B------:R-:W-:Y:S01]  /*1bd0*/  IADD3 R8, PT, PT, R9.reuse, 0x20, RZ ;  /* 0x0000002009087810 */ /* 0x040fe20007ffe0ff */
[CCC-:B------:R-:W-:Y:S01]  /*1be0*/  FFMA.RM R6, R12.reuse, R10.reuse, R7.reuse ;  /* 0x0000000a0c067223 */ /* 0x1c0fe20000004007 */
[----:B------:R-:W-:Y:S02]  /*1bf0*/  ISETP.NE.AND P2, PT, R9, RZ, PT ;  /* 0x000000ff0900720c */ /* 0x000fe40003f45270 */
[----:B------:R-:W-:Y:S01]  /*1c00*/  LOP3.LUT R5, R3, 0x7fffff, RZ, 0xc0, !PT ;  /* 0x007fffff03057812 */ /* 0x000fe200078ec0ff */
[----:B------:R-:W-:Y:S01]  /*1c10*/  FFMA.RP R3, R12, R10, R7 ;  /* 0x0000000a0c037223 */ /* 0x000fe20000008007 */
[----:B------:R-:W-:Y:S01]  /*1c20*/  IMAD.MOV R7, RZ, RZ, -R9 ;  /* 0x000000ffff077224 */ /* 0x000fe200078e0a09 */
[----:B------:R-:W-:Y:S02]  /*1c30*/  ISETP.NE.AND P1, PT, R9, RZ, PT ;  /* 0x000000ff0900720c */ /* 0x000fe40003f25270 */
[----:B------:R-:W-:-:S02]  /*1c40*/  LOP3.LUT R5, R5, 0x800000, RZ, 0xfc, !PT ;  /* 0x0080000005057812 */ /* 0x000fc400078efcff */
[----:B------:R-:W-:Y:S02]  /*1c50*/  FSETP.NEU.FTZ.AND P0, PT, R3, R6, PT ;  /* 0x000000060300720b */ /* 0x000fe40003f1d000 */
[----:B------:R-:W-:Y:S02]  /*1c60*/  SHF.L.U32 R8, R5, R8, RZ ;  /* 0x0000000805087219 */ /* 0x000fe400000006ff */
[----:B------:R-:W-:Y:S02]  /*1c70*/  SEL R6, R7, RZ, P2 ;  /* 0x000000ff07067207 */ /* 0x000fe40001000000 */
[----:B------:R-:W-:Y:S02]  /*1c80*/  ISETP.NE.AND P1, PT, R8, RZ, P1 ;  /* 0x000000ff0800720c */ /* 0x000fe40000f25270 */
[----:B------:R-:W-:Y:S02]  /*1c90*/  SHF.R.U32.HI R6, RZ, R6, R5 ;  /* 0x00000006ff067219 */ /* 0x000fe40000011605 */
[----:B------:R-:W-:-:S02]  /*1ca0*/  PLOP3.LUT P0, PT, P0, P1, PT, 0xf8, 0x8f ;  /* 0x00000000008f781c */ /* 0x000fc40000703f70 */
[----:B------:R-:W-:Y:S02]  /*1cb0*/  SHF.R.U32.HI R8, RZ, 0x1, R6 ;  /* 0x00000001ff087819 */ /* 0x000fe40000011606 */
[----:B------:R-:W-:-:S04]  /*1cc0*/  SEL R3, RZ, 0x1, !P0 ;  /* 0x00000001ff037807 */ /* 0x000fc80004000000 */
[----:B------:R-:W-:-:S04]  /*1cd0*/  LOP3.LUT R3, R3, 0x1, R8, 0xf8, !PT ;  /* 0x0000000103037812 */ /* 0x000fc800078ef808 */
[----:B------:R-:W-:-:S04]  /*1ce0*/  LOP3.LUT R3, R3, R6, RZ, 0xc0, !PT ;  /* 0x0000000603037212 */ /* 0x000fc800078ec0ff */
[----:B------:R-:W-:-:S04]  /*1cf0*/  IADD3 R3, PT, PT, R8, R3, RZ ;  /* 0x0000000308037210 */ /* 0x000fc80007ffe0ff */
[----:B------:R-:W-:Y:S01]  /*1d00*/  LOP3.LUT R0, R3, R0, RZ, 0xfc, !PT ;  /* 0x0000000003007212 */ /* 0x000fe200078efcff */
[----:B------:R-:W-:Y:S06]  /*1d10*/  BRA `(.L_x_22) ;  /* 0x0000000000107947 */ /* 0x000fec0003800000 */
.L_x_21:
[----:B------:R-:W-:-:S04]  /*1d20*/  LOP3.LUT R0, R0, 0x80000000, RZ, 0xc0, !PT ;  /* 0x8000000000007812 */ /* 0x000fc800078ec0ff */
[----:B------:R-:W-:Y:S01]  /*1d30*/  LOP3.LUT R0, R0, 0x7f800000, RZ, 0xfc, !PT ;  /* 0x7f80000000007812 */ /* 0x000fe200078efcff */
[----:B------:R-:W-:Y:S06]  /*1d40*/  BRA `(.L_x_22) ;  /* 0x0000000000047947 */ /* 0x000fec0003800000 */
.L_x_20:
[----:B------:R-:W-:-:S07]  /*1d50*/  LEA R0, R5, R0, 0x17 ;  /* 0x0000000005007211 */ /* 0x000fce00078eb8ff */
.L_x_22:
[----:B------:R-:W-:Y:S05]  /*1d60*/  BSYNC.RECONVERGENT B2 ;  /* 0x0000000000027941 */ /* 0x000fea0003800200 */
.L_x_19:
[----:B------:R-:W-:Y:S05]  /*1d70*/  BRA `(.L_x_23) ;  /* 0x0000000000207947 */ /* 0x000fea0003800000 */
.L_x_18:
[----:B------:R-:W-:-:S04]  /*1d80*/  LOP3.LUT R0, R3, 0x80000000, R5, 0x48, !PT ;  /* 0x8000000003007812 */ /* 0x000fc800078e4805 */
[----:B------:R-:W-:Y:S01]  /*1d90*/  LOP3.LUT R0, R0, 0x7f800000, RZ, 0xfc, !PT ;  /* 0x7f80000000007812 */ /* 0x000fe200078efcff */
[----:B------:R-:W-:Y:S06]  /*1da0*/  BRA `(.L_x_23) ;  /* 0x0000000000147947 */ /* 0x000fec0003800000 */
.L_x_17:
[----:B------:R-:W-:Y:S01]  /*1db0*/  LOP3.LUT R0, R3, 0x80000000, R5, 0x48, !PT ;  /* 0x8000000003007812 */ /* 0x000fe200078e4805 */
[----:B------:R-:W-:Y:S06]  /*1dc0*/  BRA `(.L_x_23) ;  /* 0x00000000000c7947 */ /* 0x000fec0003800000 */
.L_x_16:
[----:B------:R-:W0:Y:S01]  /*1dd0*/  MUFU.RSQ R0, -QNAN ;  /* 0xffc0000000007908 */ /* 0x000e220000001400 */
[----:B------:R-:W-:Y:S05]  /*1de0*/  BRA `(.L_x_23) ;  /* 0x0000000000047947 */ /* 0x000fea0003800000 */
.L_x_15:
[----:B------:R-:W-:-:S07]  /*1df0*/  FADD.FTZ R0, R0, R3 ;  /* 0x0000000300007221 */ /* 0x000fce0000010000 */
.L_x_23:
[----:B------:R-:W-:Y:S05]  /*1e00*/  BSYNC.RECONVERGENT B1 ;  /* 0x0000000000017941 */ /* 0x000fea0003800200 */
.L_x_13:
[----:B------:R-:W-:-:S04]  /*1e10*/  HFMA2 R5, -RZ, RZ, 0, 0 ;  /* 0x00000000ff057431 */ /* 0x000fc800000001ff */
[----:B0-----:R-:W-:Y:S05]  /*1e20*/  RET.REL.NODEC R4 `(_Z13softmaxKernelPfS_i) ;  /* 0xffffffe004747950 */ /* 0x001fea0003c3ffff */
.L_x_24:
[----:B------:R-:W-:-:S00]  /*1e30*/  BRA `(.L_x_24) ;  /* 0xfffffffc00fc7947 */ /* 0x000fc0000383ffff */
[----:B------:R-:W-:-:S00]  /*1e40*/  NOP ;  /* 0x0000000000007918 */ /* 0x000fc00000000000 */
        /* <DEDUP_REMOVED lines=11> */
.L_x_25:


//--------------------- .nv.shared.reserved.0     --------------------------
	.section	.nv.shared.reserved.0,"aw",@nobits
	.weak		__nv_reservedSMEM_offset_0_alias
	.size		__nv_reservedSMEM_offset_0_alias, 0, 64
	.other		__nv_reservedSMEM_offset_0_alias,@"STO_CUDA_RESERVED_SHARED STV_DEFAULT"
__nv_reservedSMEM_offset_0_alias:
	.zero		0
	.zero		64


//--------------------- .nv.constant0._Z13softmaxKernelPfS_i --------------------------
	.section	.nv.constant0._Z13softmaxKernelPfS_i,"a",@progbits
	.sectionflags	@""
	.align	4
.nv.constant0._Z13softmaxKernelPfS_i:
	.zero		916


//--------------------- SYMBOLS --------------------------

	.type		.nv.reservedSmem.offset0,@object
	.size		.nv.reservedSmem.offset0,0x4
